//
// Generated by NVIDIA NVVM Compiler
//
// Compiler Build ID: CL-36424714
// Cuda compilation tools, release 13.0, V13.0.88
// Based on NVVM 20.0.0
//

.version 9.0
.target sm_100
.address_size 64

	// .globl	_Z22FW_simple_kernel_pitchPsiii
.extern .shared .align 16 .b8 lmem[];

.visible .entry _Z22FW_simple_kernel_pitchPsiii(
	.param .u64 .ptr .align 1 _Z22FW_simple_kernel_pitchPsiii_param_0,
	.param .u32 _Z22FW_simple_kernel_pitchPsiii_param_1,
	.param .u32 _Z22FW_simple_kernel_pitchPsiii_param_2,
	.param .u32 _Z22FW_simple_kernel_pitchPsiii_param_3
)
{
	.reg .pred 	%p<3>;
	.reg .b16 	%rs<4>;
	.reg .b32 	%r<21>;
	.reg .b64 	%rd<12>;

	ld.param.u64 	%rd3, [_Z22FW_simple_kernel_pitchPsiii_param_0];
	ld.param.u32 	%r3, [_Z22FW_simple_kernel_pitchPsiii_param_1];
	ld.param.u32 	%r5, [_Z22FW_simple_kernel_pitchPsiii_param_2];
	ld.param.u32 	%r4, [_Z22FW_simple_kernel_pitchPsiii_param_3];
	cvta.to.global.u64 	%rd1, %rd3;
	mov.u32 	%r7, %ctaid.x;
	mov.u32 	%r8, %ntid.x;
	mov.u32 	%r9, %tid.x;
	mad.lo.s32 	%r10, %r7, %r8, %r9;
	mov.u32 	%r11, %ctaid.y;
	mov.u32 	%r12, %ntid.y;
	mov.u32 	%r13, %tid.y;
	mad.lo.s32 	%r14, %r11, %r12, %r13;
	mul.lo.s32 	%r2, %r3, %r10;
	max.s32 	%r15, %r10, %r14;
	setp.ge.s32 	%p1, %r15, %r5;
	@%p1 bra 	$L__BB0_3;
	cvt.s64.s32 	%rd4, %r2;
	add.s64 	%rd5, %rd1, %rd4;
	mul.wide.u32 	%rd6, %r14, 2;
	add.s64 	%rd2, %rd5, %rd6;
	ld.global.s16 	%r16, [%rd2];
	mul.wide.s32 	%rd7, %r4, 2;
	add.s64 	%rd8, %rd5, %rd7;
	ld.global.u16 	%rs1, [%rd8];
	mul.lo.s32 	%r17, %r4, %r3;
	cvt.s64.s32 	%rd9, %r17;
	add.s64 	%rd10, %rd1, %rd9;
	add.s64 	%rd11, %rd10, %rd6;
	ld.global.u16 	%rs2, [%rd11];
	cvt.s32.s16 	%r18, %rs1;
	cvt.s32.s16 	%r19, %rs2;
	add.s32 	%r20, %r19, %r18;
	setp.ge.s32 	%p2, %r20, %r16;
	@%p2 bra 	$L__BB0_3;
	add.s16 	%rs3, %rs2, %rs1;
	st.global.u16 	[%rd2], %rs3;
$L__BB0_3:
	ret;

}
	// .globl	_Z16FW_simple_kernelPsii
.visible .entry _Z16FW_simple_kernelPsii(
	.param .u64 .ptr .align 1 _Z16FW_simple_kernelPsii_param_0,
	.param .u32 _Z16FW_simple_kernelPsii_param_1,
	.param .u32 _Z16FW_simple_kernelPsii_param_2
)
{
	.reg .pred 	%p<3>;
	.reg .b16 	%rs<4>;
	.reg .b32 	%r<22>;
	.reg .b64 	%rd<9>;

	ld.param.u64 	%rd2, [_Z16FW_simple_kernelPsii_param_0];
	ld.param.u32 	%r5, [_Z16FW_simple_kernelPsii_param_1];
	ld.param.u32 	%r4, [_Z16FW_simple_kernelPsii_param_2];
	mov.u32 	%r6, %ctaid.x;
	mov.u32 	%r7, %ntid.x;
	mov.u32 	%r8, %tid.x;
	mad.lo.s32 	%r1, %r6, %r7, %r8;
	mov.u32 	%r9, %ctaid.y;
	mov.u32 	%r10, %ntid.y;
	mov.u32 	%r11, %tid.y;
	mad.lo.s32 	%r12, %r9, %r10, %r11;
	max.s32 	%r13, %r1, %r12;
	setp.ge.s32 	%p1, %r13, %r5;
	@%p1 bra 	$L__BB1_3;
	cvta.to.global.u64 	%rd3, %rd2;
	mul.lo.s32 	%r14, %r5, %r1;
	add.s32 	%r15, %r14, %r12;
	mul.wide.s32 	%rd4, %r15, 2;
	add.s64 	%rd1, %rd3, %rd4;
	ld.global.s16 	%r16, [%rd1];
	add.s32 	%r17, %r14, %r4;
	mul.wide.s32 	%rd5, %r17, 2;
	add.s64 	%rd6, %rd3, %rd5;
	ld.global.u16 	%rs1, [%rd6];
	mad.lo.s32 	%r18, %r4, %r5, %r12;
	mul.wide.s32 	%rd7, %r18, 2;
	add.s64 	%rd8, %rd3, %rd7;
	ld.global.u16 	%rs2, [%rd8];
	cvt.s32.s16 	%r19, %rs1;
	cvt.s32.s16 	%r20, %rs2;
	add.s32 	%r21, %r20, %r19;
	setp.ge.s32 	%p2, %r21, %r16;
	@%p2 bra 	$L__BB1_3;
	add.s16 	%rs3, %rs2, %rs1;
	st.global.u16 	[%rd1], %rs3;
$L__BB1_3:
	ret;

}
	// .globl	_Z17blocked_FW_phase1Psiii
.visible .entry _Z17blocked_FW_phase1Psiii(
	.param .u64 .ptr .align 1 _Z17blocked_FW_phase1Psiii_param_0,
	.param .u32 _Z17blocked_FW_phase1Psiii_param_1,
	.param .u32 _Z17blocked_FW_phase1Psiii_param_2,
	.param .u32 _Z17blocked_FW_phase1Psiii_param_3
)
{
	.reg .pred 	%p<11>;
	.reg .b16 	%rs<23>;
	.reg .b32 	%r<61>;
	.reg .b64 	%rd<5>;

	ld.param.u64 	%rd2, [_Z17blocked_FW_phase1Psiii_param_0];
	ld.param.u32 	%r31, [_Z17blocked_FW_phase1Psiii_param_1];
	ld.param.u32 	%r32, [_Z17blocked_FW_phase1Psiii_param_2];
	ld.param.u32 	%r30, [_Z17blocked_FW_phase1Psiii_param_3];
	cvta.to.global.u64 	%rd3, %rd2;
	mov.u32 	%r33, %tid.y;
	mov.u32 	%r1, %tid.x;
	mul.lo.s32 	%r34, %r30, %r32;
	add.s32 	%r35, %r34, %r33;
	add.s32 	%r36, %r34, %r1;
	mad.lo.s32 	%r37, %r35, %r31, %r36;
	mul.wide.s32 	%rd4, %r37, 2;
	add.s64 	%rd1, %rd3, %rd4;
	ld.global.u16 	%rs6, [%rd1];
	mul.lo.s32 	%r2, %r30, %r33;
	add.s32 	%r38, %r2, %r1;
	shl.b32 	%r39, %r38, 1;
	mov.u32 	%r40, lmem;
	add.s32 	%r3, %r40, %r39;
	st.shared.u16 	[%r3], %rs6;
	bar.sync 	0;
	setp.lt.s32 	%p1, %r30, 1;
	@%p1 bra 	$L__BB2_17;
	and.b32  	%r4, %r30, 3;
	setp.lt.u32 	%p2, %r30, 4;
	mov.b32 	%r57, 0;
	@%p2 bra 	$L__BB2_12;
	and.b32  	%r57, %r30, 2147483644;
	neg.s32 	%r56, %r57;
	shl.b32 	%r7, %r30, 1;
	shl.b32 	%r42, %r1, 1;
	add.s32 	%r55, %r40, %r42;
	shl.b32 	%r9, %r30, 3;
	shl.b32 	%r10, %r30, 2;
	mul.lo.s32 	%r11, %r30, 6;
	shl.b32 	%r44, %r2, 1;
	add.s32 	%r45, %r44, %r40;
	add.s32 	%r54, %r45, 4;
$L__BB2_3:
	ld.shared.u16 	%rs7, [%r54+-4];
	ld.shared.u16 	%rs8, [%r55];
	add.s16 	%rs1, %rs8, %rs7;
	ld.shared.u16 	%rs9, [%r3];
	setp.le.s16 	%p3, %rs9, %rs1;
	@%p3 bra 	$L__BB2_5;
	st.shared.u16 	[%r3], %rs1;
$L__BB2_5:
	bar.sync 	0;
	ld.shared.u16 	%rs10, [%r54+-2];
	add.s32 	%r46, %r55, %r7;
	ld.shared.u16 	%rs11, [%r46];
	add.s16 	%rs2, %rs11, %rs10;
	ld.shared.u16 	%rs12, [%r3];
	setp.le.s16 	%p4, %rs12, %rs2;
	@%p4 bra 	$L__BB2_7;
	st.shared.u16 	[%r3], %rs2;
$L__BB2_7:
	bar.sync 	0;
	ld.shared.u16 	%rs13, [%r54];
	add.s32 	%r47, %r55, %r10;
	ld.shared.u16 	%rs14, [%r47];
	add.s16 	%rs3, %rs14, %rs13;
	ld.shared.u16 	%rs15, [%r3];
	setp.le.s16 	%p5, %rs15, %rs3;
	@%p5 bra 	$L__BB2_9;
	st.shared.u16 	[%r3], %rs3;
$L__BB2_9:
	bar.sync 	0;
	ld.shared.u16 	%rs16, [%r54+2];
	add.s32 	%r48, %r55, %r11;
	ld.shared.u16 	%rs17, [%r48];
	add.s16 	%rs4, %rs17, %rs16;
	ld.shared.u16 	%rs18, [%r3];
	setp.le.s16 	%p6, %rs18, %rs4;
	@%p6 bra 	$L__BB2_11;
	st.shared.u16 	[%r3], %rs4;
$L__BB2_11:
	bar.sync 	0;
	add.s32 	%r56, %r56, 4;
	add.s32 	%r55, %r55, %r9;
	add.s32 	%r54, %r54, 8;
	setp.ne.s32 	%p7, %r56, 0;
	@%p7 bra 	$L__BB2_3;
$L__BB2_12:
	setp.eq.s32 	%p8, %r4, 0;
	@%p8 bra 	$L__BB2_17;
	mad.lo.s32 	%r49, %r57, %r30, %r1;
	shl.b32 	%r50, %r49, 1;
	add.s32 	%r60, %r40, %r50;
	shl.b32 	%r21, %r30, 1;
	add.s32 	%r52, %r57, %r2;
	shl.b32 	%r53, %r52, 1;
	add.s32 	%r59, %r40, %r53;
	neg.s32 	%r58, %r4;
$L__BB2_14:
	.pragma "nounroll";
	ld.shared.u16 	%rs19, [%r59];
	ld.shared.u16 	%rs20, [%r60];
	add.s16 	%rs5, %rs20, %rs19;
	ld.shared.u16 	%rs21, [%r3];
	setp.le.s16 	%p9, %rs21, %rs5;
	@%p9 bra 	$L__BB2_16;
	st.shared.u16 	[%r3], %rs5;
$L__BB2_16:
	bar.sync 	0;
	add.s32 	%r60, %r60, %r21;
	add.s32 	%r59, %r59, 2;
	add.s32 	%r58, %r58, 1;
	setp.ne.s32 	%p10, %r58, 0;
	@%p10 bra 	$L__BB2_14;
$L__BB2_17:
	bar.sync 	0;
	ld.shared.u16 	%rs22, [%r3];
	st.global.u16 	[%rd1], %rs22;
	ret;

}
	// .globl	_Z17blocked_FW_phase2Psiii
.visible .entry _Z17blocked_FW_phase2Psiii(
	.param .u64 .ptr .align 1 _Z17blocked_FW_phase2Psiii_param_0,
	.param .u32 _Z17blocked_FW_phase2Psiii_param_1,
	.param .u32 _Z17blocked_FW_phase2Psiii_param_2,
	.param .u32 _Z17blocked_FW_phase2Psiii_param_3
)
{
	.reg .pred 	%p<22>;
	.reg .b16 	%rs<47>;
	.reg .b32 	%r<127>;
	.reg .b64 	%rd<9>;

	ld.param.u64 	%rd5, [_Z17blocked_FW_phase2Psiii_param_0];
	ld.param.u32 	%r64, [_Z17blocked_FW_phase2Psiii_param_1];
	ld.param.u32 	%r65, [_Z17blocked_FW_phase2Psiii_param_2];
	ld.param.u32 	%r66, [_Z17blocked_FW_phase2Psiii_param_3];
	cvta.to.global.u64 	%rd1, %rd5;
	mov.u32 	%r1, %ctaid.x;
	setp.eq.s32 	%p1, %r1, %r65;
	@%p1 bra 	$L__BB3_36;
	mov.u32 	%r2, %tid.x;
	mov.u32 	%r3, %tid.y;
	mul.lo.s32 	%r4, %r66, %r66;
	shl.b32 	%r67, %r4, 1;
	mov.u32 	%r68, lmem;
	mul.lo.s32 	%r5, %r66, %r1;
	mul.lo.s32 	%r69, %r66, %r65;
	mad.lo.s32 	%r6, %r64, %r3, %r2;
	add.s32 	%r70, %r69, %r6;
	mad.lo.s32 	%r71, %r5, %r64, %r70;
	mul.wide.s32 	%rd6, %r71, 2;
	add.s64 	%rd2, %rd1, %rd6;
	ld.global.u16 	%rs11, [%rd2];
	mul.lo.s32 	%r7, %r66, %r3;
	add.s32 	%r72, %r7, %r2;
	shl.b32 	%r73, %r72, 1;
	add.s32 	%r8, %r68, %r73;
	st.shared.u16 	[%r8], %rs11;
	mul.lo.s32 	%r9, %r69, %r64;
	add.s32 	%r74, %r70, %r9;
	mul.wide.s32 	%rd7, %r74, 2;
	add.s64 	%rd3, %rd1, %rd7;
	ld.global.u16 	%rs12, [%rd3];
	add.s32 	%r10, %r8, %r67;
	st.shared.u16 	[%r10], %rs12;
	bar.sync 	0;
	setp.lt.s32 	%p2, %r66, 1;
	@%p2 bra 	$L__BB3_18;
	and.b32  	%r11, %r66, 3;
	setp.lt.u32 	%p3, %r66, 4;
	mov.b32 	%r116, 0;
	@%p3 bra 	$L__BB3_13;
	and.b32  	%r116, %r66, 2147483644;
	neg.s32 	%r115, %r116;
	shl.b32 	%r76, %r66, 1;
	add.s32 	%r77, %r76, 2;
	mul.lo.s32 	%r14, %r66, %r77;
	shl.b32 	%r78, %r2, 1;
	add.s32 	%r114, %r68, %r78;
	shl.b32 	%r16, %r66, 3;
	add.s32 	%r80, %r76, 4;
	mul.lo.s32 	%r17, %r66, %r80;
	add.s32 	%r81, %r76, 6;
	mul.lo.s32 	%r18, %r66, %r81;
	shl.b32 	%r82, %r7, 1;
	add.s32 	%r83, %r82, %r68;
	add.s32 	%r113, %r83, 4;
$L__BB3_4:
	ld.shared.u16 	%rs13, [%r113+-4];
	add.s32 	%r84, %r114, %r67;
	ld.shared.u16 	%rs14, [%r84];
	add.s16 	%rs1, %rs14, %rs13;
	ld.shared.u16 	%rs15, [%r8];
	setp.le.s16 	%p4, %rs15, %rs1;
	@%p4 bra 	$L__BB3_6;
	st.shared.u16 	[%r8], %rs1;
$L__BB3_6:
	bar.sync 	0;
	ld.shared.u16 	%rs16, [%r113+-2];
	add.s32 	%r85, %r114, %r14;
	ld.shared.u16 	%rs17, [%r85];
	add.s16 	%rs2, %rs17, %rs16;
	ld.shared.u16 	%rs18, [%r8];
	setp.le.s16 	%p5, %rs18, %rs2;
	@%p5 bra 	$L__BB3_8;
	st.shared.u16 	[%r8], %rs2;
$L__BB3_8:
	bar.sync 	0;
	ld.shared.u16 	%rs19, [%r113];
	add.s32 	%r86, %r114, %r17;
	ld.shared.u16 	%rs20, [%r86];
	add.s16 	%rs3, %rs20, %rs19;
	ld.shared.u16 	%rs21, [%r8];
	setp.le.s16 	%p6, %rs21, %rs3;
	@%p6 bra 	$L__BB3_10;
	st.shared.u16 	[%r8], %rs3;
$L__BB3_10:
	bar.sync 	0;
	ld.shared.u16 	%rs22, [%r113+2];
	add.s32 	%r87, %r114, %r18;
	ld.shared.u16 	%rs23, [%r87];
	add.s16 	%rs4, %rs23, %rs22;
	ld.shared.u16 	%rs24, [%r8];
	setp.le.s16 	%p7, %rs24, %rs4;
	@%p7 bra 	$L__BB3_12;
	st.shared.u16 	[%r8], %rs4;
$L__BB3_12:
	bar.sync 	0;
	add.s32 	%r115, %r115, 4;
	add.s32 	%r114, %r114, %r16;
	add.s32 	%r113, %r113, 8;
	setp.ne.s32 	%p8, %r115, 0;
	@%p8 bra 	$L__BB3_4;
$L__BB3_13:
	setp.eq.s32 	%p9, %r11, 0;
	@%p9 bra 	$L__BB3_18;
	mad.lo.s32 	%r89, %r116, %r66, %r2;
	shl.b32 	%r90, %r89, 1;
	add.s32 	%r91, %r67, %r90;
	add.s32 	%r119, %r68, %r91;
	shl.b32 	%r29, %r66, 1;
	add.s32 	%r93, %r116, %r7;
	shl.b32 	%r94, %r93, 1;
	add.s32 	%r118, %r68, %r94;
	neg.s32 	%r117, %r11;
$L__BB3_15:
	.pragma "nounroll";
	ld.shared.u16 	%rs25, [%r118];
	ld.shared.u16 	%rs26, [%r119];
	add.s16 	%rs5, %rs26, %rs25;
	ld.shared.u16 	%rs27, [%r8];
	setp.le.s16 	%p10, %rs27, %rs5;
	@%p10 bra 	$L__BB3_17;
	st.shared.u16 	[%r8], %rs5;
$L__BB3_17:
	bar.sync 	0;
	add.s32 	%r119, %r119, %r29;
	add.s32 	%r118, %r118, 2;
	add.s32 	%r117, %r117, 1;
	setp.ne.s32 	%p11, %r117, 0;
	@%p11 bra 	$L__BB3_15;
$L__BB3_18:
	setp.lt.s32 	%p12, %r66, 1;
	bar.sync 	0;
	ld.shared.u16 	%rs28, [%r8];
	st.global.u16 	[%rd2], %rs28;
	add.s32 	%r95, %r5, %r6;
	add.s32 	%r96, %r95, %r9;
	mul.wide.s32 	%rd8, %r96, 2;
	add.s64 	%rd4, %rd1, %rd8;
	ld.global.u16 	%rs29, [%rd4];
	st.shared.u16 	[%r8], %rs29;
	ld.global.u16 	%rs30, [%rd3];
	st.shared.u16 	[%r10], %rs30;
	bar.sync 	0;
	@%p12 bra 	$L__BB3_35;
	and.b32  	%r38, %r66, 3;
	setp.lt.u32 	%p13, %r66, 4;
	mov.b32 	%r123, 0;
	@%p13 bra 	$L__BB3_30;
	and.b32  	%r123, %r66, 2147483644;
	neg.s32 	%r122, %r123;
	shl.b32 	%r41, %r66, 1;
	shl.b32 	%r98, %r2, 1;
	add.s32 	%r121, %r68, %r98;
	shl.b32 	%r43, %r66, 3;
	shl.b32 	%r44, %r66, 2;
	mul.lo.s32 	%r45, %r66, 6;
	shl.b32 	%r100, %r3, 1;
	add.s32 	%r101, %r100, %r41;
	mad.lo.s32 	%r102, %r66, %r101, %r68;
	add.s32 	%r120, %r102, 4;
$L__BB3_21:
	ld.shared.u16 	%rs31, [%r120+-4];
	ld.shared.u16 	%rs32, [%r121];
	add.s16 	%rs6, %rs32, %rs31;
	ld.shared.u16 	%rs33, [%r8];
	setp.le.s16 	%p14, %rs33, %rs6;
	@%p14 bra 	$L__BB3_23;
	st.shared.u16 	[%r8], %rs6;
$L__BB3_23:
	bar.sync 	0;
	ld.shared.u16 	%rs34, [%r120+-2];
	add.s32 	%r103, %r121, %r41;
	ld.shared.u16 	%rs35, [%r103];
	add.s16 	%rs7, %rs35, %rs34;
	ld.shared.u16 	%rs36, [%r8];
	setp.le.s16 	%p15, %rs36, %rs7;
	@%p15 bra 	$L__BB3_25;
	st.shared.u16 	[%r8], %rs7;
$L__BB3_25:
	bar.sync 	0;
	ld.shared.u16 	%rs37, [%r120];
	add.s32 	%r104, %r121, %r44;
	ld.shared.u16 	%rs38, [%r104];
	add.s16 	%rs8, %rs38, %rs37;
	ld.shared.u16 	%rs39, [%r8];
	setp.le.s16 	%p16, %rs39, %rs8;
	@%p16 bra 	$L__BB3_27;
	st.shared.u16 	[%r8], %rs8;
$L__BB3_27:
	bar.sync 	0;
	ld.shared.u16 	%rs40, [%r120+2];
	add.s32 	%r105, %r121, %r45;
	ld.shared.u16 	%rs41, [%r105];
	add.s16 	%rs9, %rs41, %rs40;
	ld.shared.u16 	%rs42, [%r8];
	setp.le.s16 	%p17, %rs42, %rs9;
	@%p17 bra 	$L__BB3_29;
	st.shared.u16 	[%r8], %rs9;
$L__BB3_29:
	bar.sync 	0;
	add.s32 	%r122, %r122, 4;
	add.s32 	%r121, %r121, %r43;
	add.s32 	%r120, %r120, 8;
	setp.ne.s32 	%p18, %r122, 0;
	@%p18 bra 	$L__BB3_21;
$L__BB3_30:
	setp.eq.s32 	%p19, %r38, 0;
	@%p19 bra 	$L__BB3_35;
	mad.lo.s32 	%r106, %r123, %r66, %r2;
	shl.b32 	%r107, %r106, 1;
	add.s32 	%r126, %r68, %r107;
	shl.b32 	%r55, %r66, 1;
	add.s32 	%r110, %r123, %r7;
	shl.b32 	%r111, %r110, 1;
	add.s32 	%r112, %r67, %r111;
	add.s32 	%r125, %r68, %r112;
	neg.s32 	%r124, %r38;
$L__BB3_32:
	.pragma "nounroll";
	ld.shared.u16 	%rs43, [%r125];
	ld.shared.u16 	%rs44, [%r126];
	add.s16 	%rs10, %rs44, %rs43;
	ld.shared.u16 	%rs45, [%r8];
	setp.le.s16 	%p20, %rs45, %rs10;
	@%p20 bra 	$L__BB3_34;
	st.shared.u16 	[%r8], %rs10;
$L__BB3_34:
	bar.sync 	0;
	add.s32 	%r126, %r126, %r55;
	add.s32 	%r125, %r125, 2;
	add.s32 	%r124, %r124, 1;
	setp.ne.s32 	%p21, %r124, 0;
	@%p21 bra 	$L__BB3_32;
$L__BB3_35:
	bar.sync 	0;
	ld.shared.u16 	%rs46, [%r8];
	st.global.u16 	[%rd4], %rs46;
$L__BB3_36:
	ret;

}
	// .globl	_Z17blocked_FW_phase3Psiii
.visible .entry _Z17blocked_FW_phase3Psiii(
	.param .u64 .ptr .align 1 _Z17blocked_FW_phase3Psiii_param_0,
	.param .u32 _Z17blocked_FW_phase3Psiii_param_1,
	.param .u32 _Z17blocked_FW_phase3Psiii_param_2,
	.param .u32 _Z17blocked_FW_phase3Psiii_param_3
)
{
	.reg .pred 	%p<14>;
	.reg .b16 	%rs<25>;
	.reg .b32 	%r<84>;
	.reg .b64 	%rd<9>;

	ld.param.u64 	%rd2, [_Z17blocked_FW_phase3Psiii_param_0];
	ld.param.u32 	%r35, [_Z17blocked_FW_phase3Psiii_param_1];
	ld.param.u32 	%r36, [_Z17blocked_FW_phase3Psiii_param_2];
	ld.param.u32 	%r37, [_Z17blocked_FW_phase3Psiii_param_3];
	mov.u32 	%r1, %ctaid.y;
	mov.u32 	%r2, %ctaid.x;
	setp.eq.s32 	%p1, %r1, %r36;
	setp.eq.s32 	%p2, %r2, %r36;
	and.pred  	%p3, %p1, %p2;
	@%p3 bra 	$L__BB4_19;
	cvta.to.global.u64 	%rd3, %rd2;
	mov.u32 	%r3, %tid.x;
	mov.u32 	%r4, %tid.y;
	mul.lo.s32 	%r5, %r37, %r37;
	shl.b32 	%r38, %r5, 1;
	mov.u32 	%r39, lmem;
	mul.lo.s32 	%r40, %r35, %r1;
	mul.lo.s32 	%r41, %r40, %r37;
	mad.lo.s32 	%r42, %r35, %r4, %r3;
	mad.lo.s32 	%r43, %r37, %r2, %r42;
	add.s32 	%r44, %r43, %r41;
	mul.wide.s32 	%rd4, %r44, 2;
	add.s64 	%rd1, %rd3, %rd4;
	ld.global.u16 	%rs6, [%rd1];
	mul.lo.s32 	%r6, %r37, %r4;
	add.s32 	%r45, %r6, %r3;
	shl.b32 	%r46, %r45, 1;
	add.s32 	%r7, %r39, %r46;
	st.shared.u16 	[%r7], %rs6;
	mul.lo.s32 	%r47, %r37, %r36;
	add.s32 	%r48, %r47, %r42;
	add.s32 	%r49, %r48, %r41;
	mul.wide.s32 	%rd5, %r49, 2;
	add.s64 	%rd6, %rd3, %rd5;
	ld.global.u16 	%rs7, [%rd6];
	add.s32 	%r50, %r7, %r38;
	st.shared.u16 	[%r50], %rs7;
	mad.lo.s32 	%r51, %r47, %r35, %r43;
	mul.wide.s32 	%rd7, %r51, 2;
	add.s64 	%rd8, %rd3, %rd7;
	ld.global.u16 	%rs8, [%rd8];
	add.s32 	%r52, %r50, %r38;
	st.shared.u16 	[%r52], %rs8;
	bar.sync 	0;
	setp.lt.s32 	%p4, %r37, 1;
	@%p4 bra 	$L__BB4_18;
	and.b32  	%r8, %r37, 3;
	setp.lt.u32 	%p5, %r37, 4;
	mov.b32 	%r80, 0;
	@%p5 bra 	$L__BB4_13;
	and.b32  	%r80, %r37, 2147483644;
	neg.s32 	%r79, %r80;
	shl.b32 	%r54, %r37, 2;
	or.b32  	%r55, %r54, 2;
	mul.lo.s32 	%r11, %r37, %r55;
	shl.b32 	%r56, %r3, 1;
	add.s32 	%r78, %r39, %r56;
	shl.b32 	%r13, %r37, 3;
	add.s32 	%r58, %r54, 4;
	mul.lo.s32 	%r14, %r37, %r58;
	add.s32 	%r59, %r54, 6;
	mul.lo.s32 	%r15, %r37, %r59;
	shl.b32 	%r16, %r5, 2;
	shl.b32 	%r60, %r4, 1;
	shl.b32 	%r61, %r37, 1;
	add.s32 	%r62, %r60, %r61;
	mad.lo.s32 	%r63, %r37, %r62, %r39;
	add.s32 	%r77, %r63, 4;
$L__BB4_4:
	ld.shared.u16 	%rs9, [%r77+-4];
	add.s32 	%r64, %r78, %r16;
	ld.shared.u16 	%rs10, [%r64];
	add.s16 	%rs1, %rs10, %rs9;
	ld.shared.u16 	%rs11, [%r7];
	setp.le.s16 	%p6, %rs11, %rs1;
	@%p6 bra 	$L__BB4_6;
	st.shared.u16 	[%r7], %rs1;
$L__BB4_6:
	bar.sync 	0;
	ld.shared.u16 	%rs12, [%r77+-2];
	add.s32 	%r65, %r78, %r11;
	ld.shared.u16 	%rs13, [%r65];
	add.s16 	%rs2, %rs13, %rs12;
	ld.shared.u16 	%rs14, [%r7];
	setp.le.s16 	%p7, %rs14, %rs2;
	@%p7 bra 	$L__BB4_8;
	st.shared.u16 	[%r7], %rs2;
$L__BB4_8:
	bar.sync 	0;
	ld.shared.u16 	%rs15, [%r77];
	add.s32 	%r66, %r78, %r14;
	ld.shared.u16 	%rs16, [%r66];
	add.s16 	%rs3, %rs16, %rs15;
	ld.shared.u16 	%rs17, [%r7];
	setp.le.s16 	%p8, %rs17, %rs3;
	@%p8 bra 	$L__BB4_10;
	st.shared.u16 	[%r7], %rs3;
$L__BB4_10:
	bar.sync 	0;
	ld.shared.u16 	%rs18, [%r77+2];
	add.s32 	%r67, %r78, %r15;
	ld.shared.u16 	%rs19, [%r67];
	add.s16 	%rs4, %rs19, %rs18;
	ld.shared.u16 	%rs20, [%r7];
	setp.le.s16 	%p9, %rs20, %rs4;
	@%p9 bra 	$L__BB4_12;
	st.shared.u16 	[%r7], %rs4;
$L__BB4_12:
	bar.sync 	0;
	add.s32 	%r79, %r79, 4;
	add.s32 	%r78, %r78, %r13;
	add.s32 	%r77, %r77, 8;
	setp.ne.s32 	%p10, %r79, 0;
	@%p10 bra 	$L__BB4_4;
$L__BB4_13:
	setp.eq.s32 	%p11, %r8, 0;
	@%p11 bra 	$L__BB4_18;
	shl.b32 	%r68, %r5, 2;
	mad.lo.s32 	%r69, %r80, %r37, %r3;
	shl.b32 	%r70, %r69, 1;
	add.s32 	%r71, %r68, %r70;
	add.s32 	%r83, %r39, %r71;
	shl.b32 	%r26, %r37, 1;
	add.s32 	%r74, %r80, %r6;
	shl.b32 	%r75, %r74, 1;
	add.s32 	%r76, %r38, %r75;
	add.s32 	%r82, %r39, %r76;
	neg.s32 	%r81, %r8;
$L__BB4_15:
	.pragma "nounroll";
	ld.shared.u16 	%rs21, [%r82];
	ld.shared.u16 	%rs22, [%r83];
	add.s16 	%rs5, %rs22, %rs21;
	ld.shared.u16 	%rs23, [%r7];
	setp.le.s16 	%p12, %rs23, %rs5;
	@%p12 bra 	$L__BB4_17;
	st.shared.u16 	[%r7], %rs5;
$L__BB4_17:
	bar.sync 	0;
	add.s32 	%r83, %r83, %r26;
	add.s32 	%r82, %r82, 2;
	add.s32 	%r81, %r81, 1;
	setp.ne.s32 	%p13, %r81, 0;
	@%p13 bra 	$L__BB4_15;
$L__BB4_18:
	bar.sync 	0;
	ld.shared.u16 	%rs24, [%r7];
	st.global.u16 	[%rd1], %rs24;
$L__BB4_19:
	ret;

}


// ===== COMPILED SASS (sm_100) =====

	.target	sm_100

	.elftype	@"ET_EXEC"


//--------------------- .note.nv.tkinfo           --------------------------
	.section	.note.nv.tkinfo,"",@"SHT_NOTE"
	.sectionflags	@"SHF_NOTE_NV_TKINFO"
	.tkinfo
        /*0018*/ 	.word	0x00000002
        /*0030*/ 	.string	""
        /*0030*/ 	.string	"ptxas"
        /*0030*/ 	.string	"Cuda compilation tools, release 13.0, V13.0.88"
        /*0030*/ 	.string	"Build cuda_13.0.r13.0/compiler.36424714_0"
        /*0030*/ 	.string	"-arch sm_100 -m 64 "



//--------------------- .note.nv.cuinfo           --------------------------
	.section	.note.nv.cuinfo,"",@"SHT_NOTE"
	.sectionflags	@"SHF_NOTE_NV_CUINFO"
        /*0018*/ 	.short	0x0002
        /*001a*/ 	.short	0x0064
        /*001c*/ 	.short	0x0082
	.zero		2


//--------------------- .nv.info                  --------------------------
	.section	.nv.info,"",@"SHT_CUDA_INFO"
	.align	4


	//----- nvinfo : EIATTR_REGCOUNT
	.align		4
        /*0000*/ 	.byte	0x04, 0x2f
        /*0002*/ 	.short	(.L_1 - .L_0)
	.align		4
.L_0:
        /*0004*/ 	.word	index@(_Z22FW_simple_kernel_pitchPsiii)
        /*0008*/ 	.word	0x0000000c


	//----- nvinfo : EIATTR_FRAME_SIZE
	.align		4
.L_1:
        /*000c*/ 	.byte	0x04, 0x11
        /*000e*/ 	.short	(.L_3 - .L_2)
	.align		4
.L_2:
        /*0010*/ 	.word	index@(_Z22FW_simple_kernel_pitchPsiii)
        /*0014*/ 	.word	0x00000000


	//----- nvinfo : EIATTR_REGCOUNT
	.align		4
.L_3:
        /*0018*/ 	.byte	0x04, 0x2f
        /*001a*/ 	.short	(.L_5 - .L_4)
	.align		4
.L_4:
        /*001c*/ 	.word	index@(_Z16FW_simple_kernelPsii)
        /*0020*/ 	.word	0x0000000c


	//----- nvinfo : EIATTR_FRAME_SIZE
	.align		4
.L_5:
        /*0024*/ 	.byte	0x04, 0x11
        /*0026*/ 	.short	(.L_7 - .L_6)
	.align		4
.L_6:
        /*0028*/ 	.word	index@(_Z16FW_simple_kernelPsii)
        /*002c*/ 	.word	0x00000000


	//----- nvinfo : EIATTR_REGCOUNT
	.align		4
.L_7:
        /*0030*/ 	.byte	0x04, 0x2f
        /*0032*/ 	.short	(.L_9 - .L_8)
	.align		4
.L_8:
        /*0034*/ 	.word	index@(_Z17blocked_FW_phase1Psiii)
        /*0038*/ 	.word	0x00000016


	//----- nvinfo : EIATTR_FRAME_SIZE
	.align		4
.L_9:
        /*003c*/ 	.byte	0x04, 0x11
        /*003e*/ 	.short	(.L_11 - .L_10)
	.align		4
.L_10:
        /*0040*/ 	.word	index@(_Z17blocked_FW_phase1Psiii)
        /*0044*/ 	.word	0x00000000


	//----- nvinfo : EIATTR_REGCOUNT
	.align		4
.L_11:
        /*0048*/ 	.byte	0x04, 0x2f
        /*004a*/ 	.short	(.L_13 - .L_12)
	.align		4
.L_12:
        /*004c*/ 	.word	index@(_Z17blocked_FW_phase2Psiii)
        /*0050*/ 	.word	0x00000020


	//----- nvinfo : EIATTR_FRAME_SIZE
	.align		4
.L_13:
        /*0054*/ 	.byte	0x04, 0x11
        /*0056*/ 	.short	(.L_15 - .L_14)
	.align		4
.L_14:
        /*0058*/ 	.word	index@(_Z17blocked_FW_phase2Psiii)
        /*005c*/ 	.word	0x00000000


	//----- nvinfo : EIATTR_REGCOUNT
	.align		4
.L_15:
        /*0060*/ 	.byte	0x04, 0x2f
        /*0062*/ 	.short	(.L_17 - .L_16)
	.align		4
.L_16:
        /*0064*/ 	.word	index@(_Z17blocked_FW_phase3Psiii)
        /*0068*/ 	.word	0x0000001b


	//----- nvinfo : EIATTR_FRAME_SIZE
	.align		4
.L_17:
        /*006c*/ 	.byte	0x04, 0x11
        /*006e*/ 	.short	(.L_19 - .L_18)
	.align		4
.L_18:
        /*0070*/ 	.word	index@(_Z17blocked_FW_phase3Psiii)
        /*0074*/ 	.word	0x00000000


	//----- nvinfo : EIATTR_MIN_STACK_SIZE
	.align		4
.L_19:
        /*0078*/ 	.byte	0x04, 0x12
        /*007a*/ 	.short	(.L_21 - .L_20)
	.align		4
.L_20:
        /*007c*/ 	.word	index@(_Z17blocked_FW_phase3Psiii)
        /*0080*/ 	.word	0x00000000


	//----- nvinfo : EIATTR_MIN_STACK_SIZE
	.align		4
.L_21:
        /*0084*/ 	.byte	0x04, 0x12
        /*0086*/ 	.short	(.L_23 - .L_22)
	.align		4
.L_22:
        /*0088*/ 	.word	index@(_Z17blocked_FW_phase2Psiii)
        /*008c*/ 	.word	0x00000000


	//----- nvinfo : EIATTR_MIN_STACK_SIZE
	.align		4
.L_23:
        /*0090*/ 	.byte	0x04, 0x12
        /*0092*/ 	.short	(.L_25 - .L_24)
	.align		4
.L_24:
        /*0094*/ 	.word	index@(_Z17blocked_FW_phase1Psiii)
        /*0098*/ 	.word	0x00000000


	//----- nvinfo : EIATTR_MIN_STACK_SIZE
	.align		4
.L_25:
        /*009c*/ 	.byte	0x04, 0x12
        /*009e*/ 	.short	(.L_27 - .L_26)
	.align		4
.L_26:
        /*00a0*/ 	.word	index@(_Z16FW_simple_kernelPsii)
        /*00a4*/ 	.word	0x00000000


	//----- nvinfo : EIATTR_MIN_STACK_SIZE
	.align		4
.L_27:
        /*00a8*/ 	.byte	0x04, 0x12
        /*00aa*/ 	.short	(.L_29 - .L_28)
	.align		4
.L_28:
        /*00ac*/ 	.word	index@(_Z22FW_simple_kernel_pitchPsiii)
        /*00b0*/ 	.word	0x00000000
.L_29:


//--------------------- .nv.compat                --------------------------
	.section	.nv.compat,"",@"SHT_CUDA_COMPAT_INFO"
	.align	4
        /*0000*/ 	.byte	0x02, 0x09, 0x00, 0x00, 0x02, 0x02, 0x01, 0x00, 0x02, 0x05, 0x05, 0x00, 0x03, 0x07, 0x01, 0x01
        /*0010*/ 	.byte	0x02, 0x03, 0x00, 0x00, 0x02, 0x06, 0x01, 0x00, 0x04, 0x0b, 0x08, 0x00, 0x09, 0x00, 0x00, 0x00
        /*0020*/ 	.byte	0x00, 0x00, 0x00, 0x00


//--------------------- .nv.info._Z17blocked_FW_phase3Psiii --------------------------
	.section	.nv.info._Z17blocked_FW_phase3Psiii,"",@"SHT_CUDA_INFO"
	.sectionflags	@""
	.align	4


	//----- nvinfo : EIATTR_CUDA_API_VERSION
	.align		4
        /*0000*/ 	.byte	0x04, 0x37
        /*0002*/ 	.short	(.L_31 - .L_30)
.L_30:
        /*0004*/ 	.word	0x00000082


	//----- nvinfo : EIATTR_KPARAM_INFO
	.align		4
.L_31:
        /*0008*/ 	.byte	0x04, 0x17
        /*000a*/ 	.short	(.L_33 - .L_32)
.L_32:
        /*000c*/ 	.word	0x00000000
        /*0010*/ 	.short	0x0003
        /*0012*/ 	.short	0x0010
        /*0014*/ 	.byte	0x00, 0xf0, 0x11, 0x00


	//----- nvinfo : EIATTR_KPARAM_INFO
	.align		4
.L_33:
        /*0018*/ 	.byte	0x04, 0x17
        /*001a*/ 	.short	(.L_35 - .L_34)
.L_34:
        /*001c*/ 	.word	0x00000000
        /*0020*/ 	.short	0x0002
        /*0022*/ 	.short	0x000c
        /*0024*/ 	.byte	0x00, 0xf0, 0x11, 0x00


	//----- nvinfo : EIATTR_KPARAM_INFO
	.align		4
.L_35:
        /*0028*/ 	.byte	0x04, 0x17
        /*002a*/ 	.short	(.L_37 - .L_36)
.L_36:
        /*002c*/ 	.word	0x00000000
        /*0030*/ 	.short	0x0001
        /*0032*/ 	.short	0x0008
        /*0034*/ 	.byte	0x00, 0xf0, 0x11, 0x00


	//----- nvinfo : EIATTR_KPARAM_INFO
	.align		4
.L_37:
        /*0038*/ 	.byte	0x04, 0x17
        /*003a*/ 	.short	(.L_39 - .L_38)
.L_38:
        /*003c*/ 	.word	0x00000000
        /*0040*/ 	.short	0x0000
        /*0042*/ 	.short	0x0000
        /*0044*/ 	.byte	0x00, 0xf5, 0x21, 0x00


	//----- nvinfo : EIATTR_SPARSE_MMA_MASK
	.align		4
.L_39:
        /*0048*/ 	.byte	0x03, 0x50
        /*004a*/ 	.short	0x0000


	//----- nvinfo : EIATTR_MAXREG_COUNT
	.align		4
        /*004c*/ 	.byte	0x03, 0x1b
        /*004e*/ 	.short	0x00ff


	//----- nvinfo : EIATTR_NUM_BARRIERS
	.align		4
        /*0050*/ 	.byte	0x02, 0x4c
        /*0052*/ 	.byte	0x01
	.zero		1


	//----- nvinfo : EIATTR_MERCURY_ISA_VERSION
	.align		4
        /*0054*/ 	.byte	0x03, 0x5f
        /*0056*/ 	.short	0x0101


	//----- nvinfo : EIATTR_VRC_CTA_INIT_COUNT
	.align		4
        /*0058*/ 	.byte	0x02, 0x4a
	.zero		1
	.zero		1


	//----- nvinfo : EIATTR_EXIT_INSTR_OFFSETS
	.align		4
        /*005c*/ 	.byte	0x04, 0x1c
        /*005e*/ 	.short	(.L_41 - .L_40)


	//   ....[0]....
.L_40:
        /*0060*/ 	.word	0x00000060


	//   ....[1]....
        /*0064*/ 	.word	0x00000830


	//----- nvinfo : EIATTR_CBANK_PARAM_SIZE
	.align		4
.L_41:
        /*0068*/ 	.byte	0x03, 0x19
        /*006a*/ 	.short	0x0014


	//----- nvinfo : EIATTR_PARAM_CBANK
	.align		4
        /*006c*/ 	.byte	0x04, 0x0a
        /*006e*/ 	.short	(.L_43 - .L_42)
	.align		4
.L_42:
        /*0070*/ 	.word	index@(.nv.constant0._Z17blocked_FW_phase3Psiii)
        /*0074*/ 	.short	0x0380
        /*0076*/ 	.short	0x0014


	//----- nvinfo : EIATTR_SW_WAR
	.align		4
.L_43:
        /*0078*/ 	.byte	0x04, 0x36
        /*007a*/ 	.short	(.L_45 - .L_44)
.L_44:
        /*007c*/ 	.word	0x00000008
.L_45:


//--------------------- .nv.info._Z17blocked_FW_phase2Psiii --------------------------
	.section	.nv.info._Z17blocked_FW_phase2Psiii,"",@"SHT_CUDA_INFO"
	.sectionflags	@""
	.align	4


	//----- nvinfo : EIATTR_CUDA_API_VERSION
	.align		4
        /*0000*/ 	.byte	0x04, 0x37
        /*0002*/ 	.short	(.L_47 - .L_46)
.L_46:
        /*0004*/ 	.word	0x00000082


	//----- nvinfo : EIATTR_KPARAM_INFO
	.align		4
.L_47:
        /*0008*/ 	.byte	0x04, 0x17
        /*000a*/ 	.short	(.L_49 - .L_48)
.L_48:
        /*000c*/ 	.word	0x00000000
        /*0010*/ 	.short	0x0003
        /*0012*/ 	.short	0x0010
        /*0014*/ 	.byte	0x00, 0xf0, 0x11, 0x00


	//----- nvinfo : EIATTR_KPARAM_INFO
	.align		4
.L_49:
        /*0018*/ 	.byte	0x04, 0x17
        /*001a*/ 	.short	(.L_51 - .L_50)
.L_50:
        /*001c*/ 	.word	0x00000000
        /*0020*/ 	.short	0x0002
        /*0022*/ 	.short	0x000c
        /*0024*/ 	.byte	0x00, 0xf0, 0x11, 0x00


	//----- nvinfo : EIATTR_KPARAM_INFO
	.align		4
.L_51:
        /*0028*/ 	.byte	0x04, 0x17
        /*002a*/ 	.short	(.L_53 - .L_52)
.L_52:
        /*002c*/ 	.word	0x00000000
        /*0030*/ 	.short	0x0001
        /*0032*/ 	.short	0x0008
        /*0034*/ 	.byte	0x00, 0xf0, 0x11, 0x00


	//----- nvinfo : EIATTR_KPARAM_INFO
	.align		4
.L_53:
        /*0038*/ 	.byte	0x04, 0x17
        /*003a*/ 	.short	(.L_55 - .L_54)
.L_54:
        /*003c*/ 	.word	0x00000000
        /*0040*/ 	.short	0x0000
        /*0042*/ 	.short	0x0000
        /*0044*/ 	.byte	0x00, 0xf5, 0x21, 0x00


	//----- nvinfo : EIATTR_SPARSE_MMA_MASK
	.align		4
.L_55:
        /*0048*/ 	.byte	0x03, 0x50
        /*004a*/ 	.short	0x0000


	//----- nvinfo : EIATTR_MAXREG_COUNT
	.align		4
        /*004c*/ 	.byte	0x03, 0x1b
        /*004e*/ 	.short	0x00ff


	//----- nvinfo : EIATTR_NUM_BARRIERS
	.align		4
        /*0050*/ 	.byte	0x02, 0x4c
        /*0052*/ 	.byte	0x01
	.zero		1


	//----- nvinfo : EIATTR_MERCURY_ISA_VERSION
	.align		4
        /*0054*/ 	.byte	0x03, 0x5f
        /*0056*/ 	.short	0x0101


	//----- nvinfo : EIATTR_VRC_CTA_INIT_COUNT
	.align		4
        /*0058*/ 	.byte	0x02, 0x4a
	.zero		1
	.zero		1


	//----- nvinfo : EIATTR_EXIT_INSTR_OFFSETS
	.align		4
        /*005c*/ 	.byte	0x04, 0x1c
        /*005e*/ 	.short	(.L_57 - .L_56)


	//   ....[0]....
.L_56:
        /*0060*/ 	.word	0x00000040


	//   ....[1]....
        /*0064*/ 	.word	0x00000d80


	//----- nvinfo : EIATTR_CBANK_PARAM_SIZE
	.align		4
.L_57:
        /*0068*/ 	.byte	0x03, 0x19
        /*006a*/ 	.short	0x0014


	//----- nvinfo : EIATTR_PARAM_CBANK
	.align		4
        /*006c*/ 	.byte	0x04, 0x0a
        /*006e*/ 	.short	(.L_59 - .L_58)
	.align		4
.L_58:
        /*0070*/ 	.word	index@(.nv.constant0._Z17blocked_FW_phase2Psiii)
        /*0074*/ 	.short	0x0380
        /*0076*/ 	.short	0x0014


	//----- nvinfo : EIATTR_SW_WAR
	.align		4
.L_59:
        /*0078*/ 	.byte	0x04, 0x36
        /*007a*/ 	.short	(.L_61 - .L_60)
.L_60:
        /*007c*/ 	.word	0x00000008
.L_61:


//--------------------- .nv.info._Z17blocked_FW_phase1Psiii --------------------------
	.section	.nv.info._Z17blocked_FW_phase1Psiii,"",@"SHT_CUDA_INFO"
	.sectionflags	@""
	.align	4


	//----- nvinfo : EIATTR_CUDA_API_VERSION
	.align		4
        /*0000*/ 	.byte	0x04, 0x37
        /*0002*/ 	.short	(.L_63 - .L_62)
.L_62:
        /*0004*/ 	.word	0x00000082


	//----- nvinfo : EIATTR_KPARAM_INFO
	.align		4
.L_63:
        /*0008*/ 	.byte	0x04, 0x17
        /*000a*/ 	.short	(.L_65 - .L_64)
.L_64:
        /*000c*/ 	.word	0x00000000
        /*0010*/ 	.short	0x0003
        /*0012*/ 	.short	0x0010
        /*0014*/ 	.byte	0x00, 0xf0, 0x11, 0x00


	//----- nvinfo : EIATTR_KPARAM_INFO
	.align		4
.L_65:
        /*0018*/ 	.byte	0x04, 0x17
        /*001a*/ 	.short	(.L_67 - .L_66)
.L_66:
        /*001c*/ 	.word	0x00000000
        /*0020*/ 	.short	0x0002
        /*0022*/ 	.short	0x000c
        /*0024*/ 	.byte	0x00, 0xf0, 0x11, 0x00


	//----- nvinfo : EIATTR_KPARAM_INFO
	.align		4
.L_67:
        /*0028*/ 	.byte	0x04, 0x17
        /*002a*/ 	.short	(.L_69 - .L_68)
.L_68:
        /*002c*/ 	.word	0x00000000
        /*0030*/ 	.short	0x0001
        /*0032*/ 	.short	0x0008
        /*0034*/ 	.byte	0x00, 0xf0, 0x11, 0x00


	//----- nvinfo : EIATTR_KPARAM_INFO
	.align		4
.L_69:
        /*0038*/ 	.byte	0x04, 0x17
        /*003a*/ 	.short	(.L_71 - .L_70)
.L_70:
        /*003c*/ 	.word	0x00000000
        /*0040*/ 	.short	0x0000
        /*0042*/ 	.short	0x0000
        /*0044*/ 	.byte	0x00, 0xf5, 0x21, 0x00


	//----- nvinfo : EIATTR_SPARSE_MMA_MASK
	.align		4
.L_71:
        /*0048*/ 	.byte	0x03, 0x50
        /*004a*/ 	.short	0x0000


	//----- nvinfo : EIATTR_MAXREG_COUNT
	.align		4
        /*004c*/ 	.byte	0x03, 0x1b
        /*004e*/ 	.short	0x00ff


	//----- nvinfo : EIATTR_NUM_BARRIERS
	.align		4
        /*0050*/ 	.byte	0x02, 0x4c
        /*0052*/ 	.byte	0x01
	.zero		1


	//----- nvinfo : EIATTR_MERCURY_ISA_VERSION
	.align		4
        /*0054*/ 	.byte	0x03, 0x5f
        /*0056*/ 	.short	0x0101


	//----- nvinfo : EIATTR_VRC_CTA_INIT_COUNT
	.align		4
        /*0058*/ 	.byte	0x02, 0x4a
	.zero		1
	.zero		1


	//----- nvinfo : EIATTR_EXIT_INSTR_OFFSETS
	.align		4
        /*005c*/ 	.byte	0x04, 0x1c
        /*005e*/ 	.short	(.L_73 - .L_72)


	//   ....[0]....
.L_72:
        /*0060*/ 	.word	0x00000670


	//----- nvinfo : EIATTR_CBANK_PARAM_SIZE
	.align		4
.L_73:
        /*0064*/ 	.byte	0x03, 0x19
        /*0066*/ 	.short	0x0014


	//----- nvinfo : EIATTR_PARAM_CBANK
	.align		4
        /*0068*/ 	.byte	0x04, 0x0a
        /*006a*/ 	.short	(.L_75 - .L_74)
	.align		4
.L_74:
        /*006c*/ 	.word	index@(.nv.constant0._Z17blocked_FW_phase1Psiii)
        /*0070*/ 	.short	0x0380
        /*0072*/ 	.short	0x0014


	//----- nvinfo : EIATTR_SW_WAR
	.align		4
.L_75:
        /*0074*/ 	.byte	0x04, 0x36
        /*0076*/ 	.short	(.L_77 - .L_76)
.L_76:
        /*0078*/ 	.word	0x00000008
.L_77:


//--------------------- .nv.info._Z16FW_simple_kernelPsii --------------------------
	.section	.nv.info._Z16FW_simple_kernelPsii,"",@"SHT_CUDA_INFO"
	.sectionflags	@""
	.align	4


	//----- nvinfo : EIATTR_CUDA_API_VERSION
	.align		4
        /*0000*/ 	.byte	0x04, 0x37
        /*0002*/ 	.short	(.L_79 - .L_78)
.L_78:
        /*0004*/ 	.word	0x00000082


	//----- nvinfo : EIATTR_KPARAM_INFO
	.align		4
.L_79:
        /*0008*/ 	.byte	0x04, 0x17
        /*000a*/ 	.short	(.L_81 - .L_80)
.L_80:
        /*000c*/ 	.word	0x00000000
        /*0010*/ 	.short	0x0002
        /*0012*/ 	.short	0x000c
        /*0014*/ 	.byte	0x00, 0xf0, 0x11, 0x00


	//----- nvinfo : EIATTR_KPARAM_INFO
	.align		4
.L_81:
        /*0018*/ 	.byte	0x04, 0x17
        /*001a*/ 	.short	(.L_83 - .L_82)
.L_82:
        /*001c*/ 	.word	0x00000000
        /*0020*/ 	.short	0x0001
        /*0022*/ 	.short	0x0008
        /*0024*/ 	.byte	0x00, 0xf0, 0x11, 0x00


	//----- nvinfo : EIATTR_KPARAM_INFO
	.align		4
.L_83:
        /*0028*/ 	.byte	0x04, 0x17
        /*002a*/ 	.short	(.L_85 - .L_84)
.L_84:
        /*002c*/ 	.word	0x00000000
        /*0030*/ 	.short	0x0000
        /*0032*/ 	.short	0x0000
        /*0034*/ 	.byte	0x00, 0xf5, 0x21, 0x00


	//----- nvinfo : EIATTR_SPARSE_MMA_MASK
	.align		4
.L_85:
        /*0038*/ 	.byte	0x03, 0x50
        /*003a*/ 	.short	0x0000


	//----- nvinfo : EIATTR_MAXREG_COUNT
	.align		4
        /*003c*/ 	.byte	0x03, 0x1b
        /*003e*/ 	.short	0x00ff


	//----- nvinfo : EIATTR_MERCURY_ISA_VERSION
	.align		4
        /*0040*/ 	.byte	0x03, 0x5f
        /*0042*/ 	.short	0x0101


	//----- nvinfo : EIATTR_VRC_CTA_INIT_COUNT
	.align		4
        /*0044*/ 	.byte	0x02, 0x4a
	.zero		1
	.zero		1


	//----- nvinfo : EIATTR_EXIT_INSTR_OFFSETS
	.align		4
        /*0048*/ 	.byte	0x04, 0x1c
        /*004a*/ 	.short	(.L_87 - .L_86)


	//   ....[0]....
.L_86:
        /*004c*/ 	.word	0x000000c0


	//   ....[1]....
        /*0050*/ 	.word	0x000001d0


	//   ....[2]....
        /*0054*/ 	.word	0x00000200


	//----- nvinfo : EIATTR_CBANK_PARAM_SIZE
	.align		4
.L_87:
        /*0058*/ 	.byte	0x03, 0x19
        /*005a*/ 	.short	0x0010


	//----- nvinfo : EIATTR_PARAM_CBANK
	.align		4
        /*005c*/ 	.byte	0x04, 0x0a
        /*005e*/ 	.short	(.L_89 - .L_88)
	.align		4
.L_88:
        /*0060*/ 	.word	index@(.nv.constant0._Z16FW_simple_kernelPsii)
        /*0064*/ 	.short	0x0380
        /*0066*/ 	.short	0x0010


	//----- nvinfo : EIATTR_SW_WAR
	.align		4
.L_89:
        /*0068*/ 	.byte	0x04, 0x36
        /*006a*/ 	.short	(.L_91 - .L_90)
.L_90:
        /*006c*/ 	.word	0x00000008
.L_91:


//--------------------- .nv.info._Z22FW_simple_kernel_pitchPsiii --------------------------
	.section	.nv.info._Z22FW_simple_kernel_pitchPsiii,"",@"SHT_CUDA_INFO"
	.sectionflags	@""
	.align	4


	//----- nvinfo : EIATTR_CUDA_API_VERSION
	.align		4
        /*0000*/ 	.byte	0x04, 0x37
        /*0002*/ 	.short	(.L_93 - .L_92)
.L_92:
        /*0004*/ 	.word	0x00000082


	//----- nvinfo : EIATTR_KPARAM_INFO
	.align		4
.L_93:
        /*0008*/ 	.byte	0x04, 0x17
        /*000a*/ 	.short	(.L_95 - .L_94)
.L_94:
        /*000c*/ 	.word	0x00000000
        /*0010*/ 	.short	0x0003
        /*0012*/ 	.short	0x0010
        /*0014*/ 	.byte	0x00, 0xf0, 0x11, 0x00


	//----- nvinfo : EIATTR_KPARAM_INFO
	.align		4
.L_95:
        /*0018*/ 	.byte	0x04, 0x17
        /*001a*/ 	.short	(.L_97 - .L_96)
.L_96:
        /*001c*/ 	.word	0x00000000
        /*0020*/ 	.short	0x0002
        /*0022*/ 	.short	0x000c
        /*0024*/ 	.byte	0x00, 0xf0, 0x11, 0x00


	//----- nvinfo : EIATTR_KPARAM_INFO
	.align		4
.L_97:
        /*0028*/ 	.byte	0x04, 0x17
        /*002a*/ 	.short	(.L_99 - .L_98)
.L_98:
        /*002c*/ 	.word	0x00000000
        /*0030*/ 	.short	0x0001
        /*0032*/ 	.short	0x0008
        /*0034*/ 	.byte	0x00, 0xf0, 0x11, 0x00


	//----- nvinfo : EIATTR_KPARAM_INFO
	.align		4
.L_99:
        /*0038*/ 	.byte	0x04, 0x17
        /*003a*/ 	.short	(.L_101 - .L_100)
.L_100:
        /*003c*/ 	.word	0x00000000
        /*0040*/ 	.short	0x0000
        /*0042*/ 	.short	0x0000
        /*0044*/ 	.byte	0x00, 0xf5, 0x21, 0x00


	//----- nvinfo : EIATTR_SPARSE_MMA_MASK
	.align		4
.L_101:
        /*0048*/ 	.byte	0x03, 0x50
        /*004a*/ 	.short	0x0000


	//----- nvinfo : EIATTR_MAXREG_COUNT
	.align		4
        /*004c*/ 	.byte	0x03, 0x1b
        /*004e*/ 	.short	0x00ff


	//----- nvinfo : EIATTR_MERCURY_ISA_VERSION
	.align		4
        /*0050*/ 	.byte	0x03, 0x5f
        /*0052*/ 	.short	0x0101


	//----- nvinfo : EIATTR_VRC_CTA_INIT_COUNT
	.align		4
        /*0054*/ 	.byte	0x02, 0x4a
	.zero		1
	.zero		1


	//----- nvinfo : EIATTR_EXIT_INSTR_OFFSETS
	.align		4
        /*0058*/ 	.byte	0x04, 0x1c
        /*005a*/ 	.short	(.L_103 - .L_102)


	//   ....[0]....
.L_102:
        /*005c*/ 	.word	0x000000c0


	//   ....[1]....
        /*0060*/ 	.word	0x00000200


	//   ....[2]....
        /*0064*/ 	.word	0x00000230


	//----- nvinfo : EIATTR_CBANK_PARAM_SIZE
	.align		4
.L_103:
        /*0068*/ 	.byte	0x03, 0x19
        /*006a*/ 	.short	0x0014


	//----- nvinfo : EIATTR_PARAM_CBANK
	.align		4
        /*006c*/ 	.byte	0x04, 0x0a
        /*006e*/ 	.short	(.L_105 - .L_104)
	.align		4
.L_104:
        /*0070*/ 	.word	index@(.nv.constant0._Z22FW_simple_kernel_pitchPsiii)
        /*0074*/ 	.short	0x0380
        /*0076*/ 	.short	0x0014


	//----- nvinfo : EIATTR_SW_WAR
	.align		4
.L_105:
        /*0078*/ 	.byte	0x04, 0x36
        /*007a*/ 	.short	(.L_107 - .L_106)
.L_106:
        /*007c*/ 	.word	0x00000008
.L_107:


//--------------------- .nv.callgraph             --------------------------
	.section	.nv.callgraph,"",@"SHT_CUDA_CALLGRAPH"
	.align	4
	.sectionentsize	8
	.align		4
        /*0000*/ 	.word	0x00000000
	.align		4
        /*0004*/ 	.word	0xffffffff
	.align		4
        /*0008*/ 	.word	0x00000000
	.align		4
        /*000c*/ 	.word	0xfffffffe
	.align		4
        /*0010*/ 	.word	0x00000000
	.align		4
        /*0014*/ 	.word	0xfffffffd
	.align		4
        /*0018*/ 	.word	0x00000000
	.align		4
        /*001c*/ 	.word	0xfffffffc


//--------------------- .text._Z17blocked_FW_phase3Psiii --------------------------
	.section	.text._Z17blocked_FW_phase3Psiii,"ax",@progbits
	.align	128
        .global         _Z17blocked_FW_phase3Psiii
        .type           _Z17blocked_FW_phase3Psiii,@function
        .size           _Z17blocked_FW_phase3Psiii,(.L_x_21 - _Z17blocked_FW_phase3Psiii)
        .other          _Z17blocked_FW_phase3Psiii,@"STO_CUDA_ENTRY STV_DEFAULT"
_Z17blocked_FW_phase3Psiii:
.text._Z17blocked_FW_phase3Psiii:
[----:B------:R-:W-:Y:S08]  /*0000*/  LDC R1, c[0x0][0x37c] ;  /* 0x0000df00ff017b82 */ /* 0x000ff00000000800 */
[----:B------:R-:W0:Y:S08]  /*0010*/  S2UR UR5, SR_CTAID.X ;  /* 0x00000000000579c3 */ /* 0x000e300000002500 */
[----:B------:R-:W0:Y:S08]  /*0020*/  LDC R7, c[0x0][0x38c] ;  /* 0x0000e300ff077b82 */ /* 0x000e300000000800 */
[----:B------:R-:W1:Y:S01]  /*0030*/  S2UR UR4, SR_CTAID.Y ;  /* 0x00000000000479c3 */ /* 0x000e620000002600 */
[----:B0-----:R-:W-:-:S02]  /*0040*/  ISETP.NE.AND P0, PT, R7, UR5, PT ;  /* 0x0000000507007c0c */ /* 0x001fc4000bf05270 */
[----:B-1----:R-:W-:-:S13]  /*0050*/  ISETP.EQ.AND P1, PT, R7, UR4, PT ;  /* 0x0000000407007c0c */ /* 0x002fda000bf22270 */
[----:B------:R-:W-:Y:S05]  /*0060*/  @!P0 EXIT P1 ;  /* 0x000000000000894d */ /* 0x000fea0000800000 */
[----:B------:R-:W0:Y:S01]  /*0070*/  S2R R0, SR_TID.X ;  /* 0x0000000000007919 */ /* 0x000e220000002100 */
[----:B------:R-:W1:Y:S01]  /*0080*/  LDCU UR6, c[0x0][0x390] ;  /* 0x00007200ff0677ac */ /* 0x000e620008000800 */
[----:B------:R-:W2:Y:S01]  /*0090*/  LDC.64 R12, c[0x0][0x380] ;  /* 0x0000e000ff0c7b82 */ /* 0x000ea20000000a00 */
[----:B------:R-:W0:Y:S01]  /*00a0*/  S2R R5, SR_TID.Y ;  /* 0x0000000000057919 */ /* 0x000e220000002200 */
[----:B------:R-:W3:Y:S01]  /*00b0*/  LDCU UR8, c[0x0][0x388] ;  /* 0x00007100ff0877ac */ /* 0x000ee20008000800 */
[----:B-1----:R-:W-:Y:S01]  /*00c0*/  IMAD.U32 R4, RZ, RZ, UR6 ;  /* 0x00000006ff047e24 */ /* 0x002fe2000f8e00ff */
[----:B------:R-:W1:Y:S03]  /*00d0*/  LDCU.64 UR6, c[0x0][0x358] ;  /* 0x00006b00ff0677ac */ /* 0x000e660008000a00 */
[----:B------:R-:W-:Y:S01]  /*00e0*/  IMAD R2, R7, R4, RZ ;  /* 0x0000000407027224 */ /* 0x000fe200078e02ff */
[----:B---3--:R-:W-:-:S02]  /*00f0*/  UIMAD UR4, UR4, UR8, URZ ;  /* 0x00000008040472a4 */ /* 0x008fc4000f8e02ff */
[----:B0-----:R-:W-:-:S04]  /*0100*/  IMAD R3, R5, UR8, R0 ;  /* 0x0000000805037c24 */ /* 0x001fc8000f8e0200 */
[C---:B------:R-:W-:Y:S02]  /*0110*/  IMAD R7, R4.reuse, UR5, R3 ;  /* 0x0000000504077c24 */ /* 0x040fe4000f8e0203 */
[----:B------:R-:W-:Y:S02]  /*0120*/  IMAD.IADD R9, R3, 0x1, R2 ;  /* 0x0000000103097824 */ /* 0x000fe400078e0202 */
[C---:B------:R-:W-:Y:S02]  /*0130*/  IMAD R3, R4.reuse, UR4, R7 ;  /* 0x0000000404037c24 */ /* 0x040fe4000f8e0207 */
[----:B------:R-:W-:Y:S02]  /*0140*/  IMAD R9, R4, UR4, R9 ;  /* 0x0000000404097c24 */ /* 0x000fe4000f8e0209 */
[----:B------:R-:W-:Y:S02]  /*0150*/  IMAD R7, R2, UR8, R7 ;  /* 0x0000000802077c24 */ /* 0x000fe4000f8e0207 */
[----:B--2---:R-:W-:-:S04]  /*0160*/  IMAD.WIDE R2, R3, 0x2, R12 ;  /* 0x0000000203027825 */ /* 0x004fc800078e020c */
[--C-:B------:R-:W-:Y:S01]  /*0170*/  IMAD.WIDE R10, R9, 0x2, R12.reuse ;  /* 0x00000002090a7825 */ /* 0x100fe200078e020c */
[----:B-1----:R-:W2:Y:S03]  /*0180*/  LDG.E.U16 R14, desc[UR6][R2.64] ;  /* 0x00000006020e7981 */ /* 0x002ea6000c1e1500 */
[----:B------:R-:W-:Y:S02]  /*0190*/  IMAD.WIDE R12, R7, 0x2, R12 ;  /* 0x00000002070c7825 */ /* 0x000fe400078e020c */
[----:B------:R-:W3:Y:S04]  /*01a0*/  LDG.E.U16 R10, desc[UR6][R10.64] ;  /* 0x000000060a0a7981 */ /* 0x000ee8000c1e1500 */
[----:B------:R-:W4:Y:S01]  /*01b0*/  LDG.E.U16 R12, desc[UR6][R12.64] ;  /* 0x000000060c0c7981 */ /* 0x000f22000c1e1500 */
[----:B------:R-:W0:Y:S01]  /*01c0*/  S2UR UR5, SR_CgaCtaId ;  /* 0x00000000000579c3 */ /* 0x000e220000008800 */
[----:B------:R-:W-:Y:S01]  /*01d0*/  UMOV UR4, 0x400 ;  /* 0x0000040000047882 */ /* 0x000fe20000000000 */
[----:B------:R-:W-:-:S02]  /*01e0*/  IMAD R7, R5, R4, R0 ;  /* 0x0000000405077224 */ /* 0x000fc400078e0200 */
[----:B------:R-:W-:-:S04]  /*01f0*/  IMAD R6, R4, R4, RZ ;  /* 0x0000000404067224 */ /* 0x000fc800078e02ff */
[----:B------:R-:W-:Y:S01]  /*0200*/  IMAD.SHL.U32 R8, R6, 0x2, RZ ;  /* 0x0000000206087824 */ /* 0x000fe200078e00ff */
[----:B------:R-:W-:Y:S01]  /*0210*/  ISETP.GE.AND P0, PT, R4, 0x1, PT ;  /* 0x000000010400780c */ /* 0x000fe20003f06270 */
[----:B0-----:R-:W-:-:S06]  /*0220*/  ULEA UR4, UR5, UR4, 0x18 ;  /* 0x0000000405047291 */ /* 0x001fcc000f8ec0ff */
[----:B------:R-:W-:-:S04]  /*0230*/  LEA R7, R7, UR4, 0x1 ;  /* 0x0000000407077c11 */ /* 0x000fc8000f8e08ff */
[----:B------:R-:W-:-:S05]  /*0240*/  IADD3 R9, PT, PT, R8, R7, RZ ;  /* 0x0000000708097210 */ /* 0x000fca0007ffe0ff */
[----:B------:R-:W-:Y:S01]  /*0250*/  IMAD.IADD R15, R8, 0x1, R9 ;  /* 0x00000001080f7824 */ /* 0x000fe200078e0209 */
[----:B--2---:R0:W-:Y:S04]  /*0260*/  STS.U16 [R7], R14 ;  /* 0x0000000e07007388 */ /* 0x0041e80000000400 */
[----:B---3--:R0:W-:Y:S04]  /*0270*/  STS.U16 [R9], R10 ;  /* 0x0000000a09007388 */ /* 0x0081e80000000400 */
[----:B----4-:R0:W-:Y:S01]  /*0280*/  STS.U16 [R15], R12 ;  /* 0x0000000c0f007388 */ /* 0x0101e20000000400 */
[----:B------:R-:W-:Y:S06]  /*0290*/  BAR.SYNC.DEFER_BLOCKING 0x0 ;  /* 0x0000000000007b1d */ /* 0x000fec0000010000 */
[----:B------:R-:W-:Y:S05]  /*02a0*/  @!P0 BRA `(.L_x_0) ;  /* 0x0000000400548947 */ /* 0x000fea0003800000 */
[C---:B------:R-:W-:Y:S01]  /*02b0*/  ISETP.GE.U32.AND P1, PT, R4.reuse, 0x4, PT ;  /* 0x000000040400780c */ /* 0x040fe20003f26070 */
[----:B------:R-:W-:Y:S01]  /*02c0*/  IMAD.MOV.U32 R11, RZ, RZ, RZ ;  /* 0x000000ffff0b7224 */ /* 0x000fe200078e00ff */
[----:B0-----:R-:W-:-:S04]  /*02d0*/  LOP3.LUT R9, R4, 0x3, RZ, 0xc0, !PT ;  /* 0x0000000304097812 */ /* 0x001fc800078ec0ff */
[----:B------:R-:W-:-:S07]  /*02e0*/  ISETP.NE.AND P0, PT, R9, RZ, PT ;  /* 0x000000ff0900720c */ /* 0x000fce0003f05270 */
[----:B------:R-:W-:Y:S06]  /*02f0*/  @!P1 BRA `(.L_x_1) ;  /* 0x0000000000e49947 */ /* 0x000fec0003800000 */
[----:B------:R-:W0:Y:S01]  /*0300*/  LDC R10, c[0x0][0x390] ;  /* 0x0000e400ff0a7b82 */ /* 0x000e220000000800 */
[----:B------:R-:W-:Y:S01]  /*0310*/  IMAD.IADD R15, R5, 0x1, R4 ;  /* 0x00000001050f7824 */ /* 0x000fe200078e0204 */
[C---:B------:R-:W-:Y:S02]  /*0320*/  LOP3.LUT R11, R4.reuse, 0x7ffffffc, RZ, 0xc0, !PT ;  /* 0x7ffffffc040b7812 */ /* 0x040fe400078ec0ff */
[C---:B------:R-:W-:Y:S02]  /*0330*/  LEA R13, R4.reuse, 0x2, 0x2 ;  /* 0x00000002040d7811 */ /* 0x040fe400078e10ff */
[----:B------:R-:W-:Y:S01]  /*0340*/  SHF.L.U32 R15, R15, 0x1, RZ ;  /* 0x000000010f0f7819 */ /* 0x000fe200000006ff */
[----:B------:R-:W-:Y:S01]  /*0350*/  IMAD.MOV R12, RZ, RZ, -R11 ;  /* 0x000000ffff0c7224 */ /* 0x000fe200078e0a0b */
[----:B------:R-:W-:Y:S02]  /*0360*/  LEA R17, R4, 0x6, 0x2 ;  /* 0x0000000604117811 */ /* 0x000fe400078e10ff */
[----:B------:R-:W-:Y:S01]  /*0370*/  LEA R19, R0, UR4, 0x1 ;  /* 0x0000000400137c11 */ /* 0x000fe2000f8e08ff */
[----:B------:R-:W-:Y:S01]  /*0380*/  IMAD R14, R15, R4, UR4 ;  /* 0x000000040f0e7e24 */ /* 0x000fe2000f8e0204 */
[----:B------:R-:W-:-:S03]  /*0390*/  LEA R15, R4, 0x4, 0x2 ;  /* 0x00000004040f7811 */ /* 0x000fc600078e10ff */
[----:B------:R-:W-:-:S07]  /*03a0*/  VIADD R14, R14, 0x4 ;  /* 0x000000040e0e7836 */ /* 0x000fce0000000000 */
.L_x_2:
[----:B------:R-:W-:Y:S01]  /*03b0*/  LEA R16, R6, R19, 0x2 ;  /* 0x0000001306107211 */ /* 0x000fe200078e10ff */
[----:B------:R-:W-:Y:S01]  /*03c0*/  LDS.U16 R4, [R14+-0x4] ;  /* 0xfffffc000e047984 */ /* 0x000fe20000000400 */
[----:B------:R-:W-:-:S03]  /*03d0*/  IADD3 R12, PT, PT, R12, 0x4, RZ ;  /* 0x000000040c0c7810 */ /* 0x000fc60007ffe0ff */
[----:B------:R-:W1:Y:S04]  /*03e0*/  LDS.U16 R21, [R16] ;  /* 0x0000000010157984 */ /* 0x000e680000000400 */
[----:B------:R-:W2:Y:S01]  /*03f0*/  LDS.U16 R18, [R7] ;  /* 0x0000000007127984 */ /* 0x000ea20000000400 */
[----:B-1----:R-:W-:Y:S01]  /*0400*/  IMAD.IADD R22, R4, 0x1, R21 ;  /* 0x0000000104167824 */ /* 0x002fe200078e0215 */
[----:B--2---:R-:W-:-:S04]  /*0410*/  PRMT R21, R18, 0x9910, RZ ;  /* 0x0000991012157816 */ /* 0x004fc800000000ff */
[----:B------:R-:W-:-:S04]  /*0420*/  PRMT R4, R22, 0x9910, RZ ;  /* 0x0000991016047816 */ /* 0x000fc800000000ff */
[----:B------:R-:W-:Y:S01]  /*0430*/  ISETP.GT.AND P1, PT, R21, R4, PT ;  /* 0x000000041500720c */ /* 0x000fe20003f24270 */
[----:B0-----:R-:W-:-:S04]  /*0440*/  IMAD.MOV.U32 R4, RZ, RZ, R10 ;  /* 0x000000ffff047224 */ /* 0x001fc800078e000a */
[----:B------:R-:W-:-:S08]  /*0450*/  IMAD R18, R13, R4, R19 ;  /* 0x000000040d127224 */ /* 0x000fd000078e0213 */
[----:B------:R-:W-:Y:S01]  /*0460*/  @P1 STS.U16 [R7], R22 ;  /* 0x0000001607001388 */ /* 0x000fe20000000400 */
[----:B------:R-:W-:Y:S06]  /*0470*/  BAR.SYNC.DEFER_BLOCKING 0x0 ;  /* 0x0000000000007b1d */ /* 0x000fec0000010000 */
[----:B------:R-:W-:Y:S04]  /*0480*/  LDS.U16 R21, [R18] ;  /* 0x0000000012157984 */ /* 0x000fe80000000400 */
[----:B------:R-:W0:Y:S04]  /*0490*/  LDS.U16 R16, [R14+-0x2] ;  /* 0xfffffe000e107984 */ /* 0x000e280000000400 */
[----:B------:R-:W1:Y:S01]  /*04a0*/  LDS.U16 R20, [R7] ;  /* 0x0000000007147984 */ /* 0x000e620000000400 */
[----:B0-----:R-:W-:-:S02]  /*04b0*/  IADD3 R24, PT, PT, R16, R21, RZ ;  /* 0x0000001510187210 */ /* 0x001fc40007ffe0ff */
[----:B-1----:R-:W-:Y:S01]  /*04c0*/  PRMT R21, R20, 0x9910, RZ ;  /* 0x0000991014157816 */ /* 0x002fe200000000ff */
[----:B------:R-:W-:Y:S01]  /*04d0*/  IMAD R20, R15, R4, R19 ;  /* 0x000000040f147224 */ /* 0x000fe200078e0213 */
[----:B------:R-:W-:-:S04]  /*04e0*/  PRMT R16, R24, 0x9910, RZ ;  /* 0x0000991018107816 */ /* 0x000fc800000000ff */
[----:B------:R-:W-:-:S13]  /*04f0*/  ISETP.GT.AND P1, PT, R21, R16, PT ;  /* 0x000000101500720c */ /* 0x000fda0003f24270 */
[----:B------:R-:W-:Y:S01]  /*0500*/  @P1 STS.U16 [R7], R24 ;  /* 0x0000001807001388 */ /* 0x000fe20000000400 */
[----:B------:R-:W-:Y:S06]  /*0510*/  BAR.SYNC.DEFER_BLOCKING 0x0 ;  /* 0x0000000000007b1d */ /* 0x000fec0000010000 */
[----:B------:R-:W-:Y:S04]  /*0520*/  LDS.U16 R21, [R20] ;  /* 0x0000000014157984 */ /* 0x000fe80000000400 */
[----:B------:R-:W0:Y:S04]  /*0530*/  LDS.U16 R16, [R14] ;  /* 0x000000000e107984 */ /* 0x000e280000000400 */
[----:B------:R-:W1:Y:S01]  /*0540*/  LDS.U16 R18, [R7] ;  /* 0x0000000007127984 */ /* 0x000e620000000400 */
[----:B0-----:R-:W-:Y:S01]  /*0550*/  IMAD.IADD R22, R16, 0x1, R21 ;  /* 0x0000000110167824 */ /* 0x001fe200078e0215 */
[----:B-1----:R-:W-:Y:S01]  /*0560*/  PRMT R21, R18, 0x9910, RZ ;  /* 0x0000991012157816 */ /* 0x002fe200000000ff */
[----:B------:R-:W-:-:S03]  /*0570*/  IMAD R18, R17, R4, R19 ;  /* 0x0000000411127224 */ /* 0x000fc600078e0213 */
[----:B------:R-:W-:Y:S01]  /*0580*/  PRMT R16, R22, 0x9910, RZ ;  /* 0x0000991016107816 */ /* 0x000fe200000000ff */
[----:B------:R-:W-:-:S03]  /*0590*/  IMAD R19, R4, 0x8, R19 ;  /* 0x0000000804137824 */ /* 0x000fc600078e0213 */
[----:B------:R-:W-:-:S13]  /*05a0*/  ISETP.GT.AND P1, PT, R21, R16, PT ;  /* 0x000000101500720c */ /* 0x000fda0003f24270 */
[----:B------:R-:W-:Y:S01]  /*05b0*/  @P1 STS.U16 [R7], R22 ;  /* 0x0000001607001388 */ /* 0x000fe20000000400 */
[----:B------:R-:W-:Y:S06]  /*05c0*/  BAR.SYNC.DEFER_BLOCKING 0x0 ;  /* 0x0000000000007b1d */ /* 0x000fec0000010000 */
[----:B------:R-:W-:Y:S04]  /*05d0*/  LDS.U16 R21, [R18] ;  /* 0x0000000012157984 */ /* 0x000fe80000000400 */
[----:B------:R0:W1:Y:S04]  /*05e0*/  LDS.U16 R16, [R14+0x2] ;  /* 0x000002000e107984 */ /* 0x0000680000000400 */
[----:B------:R-:W2:Y:S01]  /*05f0*/  LDS.U16 R20, [R7] ;  /* 0x0000000007147984 */ /* 0x000ea20000000400 */
[----:B0-----:R-:W-:-:S02]  /*0600*/  VIADD R14, R14, 0x8 ;  /* 0x000000080e0e7836 */ /* 0x001fc40000000000 */
[----:B-1----:R-:W-:Y:S01]  /*0610*/  IMAD.IADD R24, R16, 0x1, R21 ;  /* 0x0000000110187824 */ /* 0x002fe200078e0215 */
[----:B--2---:R-:W-:-:S04]  /*0620*/  PRMT R21, R20, 0x9910, RZ ;  /* 0x0000991014157816 */ /* 0x004fc800000000ff */
[----:B------:R-:W-:-:S04]  /*0630*/  PRMT R16, R24, 0x9910, RZ ;  /* 0x0000991018107816 */ /* 0x000fc800000000ff */
[----:B------:R-:W-:-:S13]  /*0640*/  ISETP.GT.AND P1, PT, R21, R16, PT ;  /* 0x000000101500720c */ /* 0x000fda0003f24270 */
[----:B------:R1:W-:Y:S01]  /*0650*/  @P1 STS.U16 [R7], R24 ;  /* 0x0000001807001388 */ /* 0x0003e20000000400 */
[----:B------:R-:W-:Y:S01]  /*0660*/  BAR.SYNC.DEFER_BLOCKING 0x0 ;  /* 0x0000000000007b1d */ /* 0x000fe20000010000 */
[----:B------:R-:W-:-:S13]  /*0670*/  ISETP.NE.AND P1, PT, R12, RZ, PT ;  /* 0x000000ff0c00720c */ /* 0x000fda0003f25270 */
[----:B-1----:R-:W-:Y:S05]  /*0680*/  @P1 BRA `(.L_x_2) ;  /* 0xfffffffc00481947 */ /* 0x002fea000383ffff */
.L_x_1:
[----:B------:R-:W-:Y:S05]  /*0690*/  @!P0 BRA `(.L_x_0) ;  /* 0x0000000000588947 */ /* 0x000fea0003800000 */
[----:B------:R-:W0:Y:S01]  /*06a0*/  LDC R15, c[0x0][0x390] ;  /* 0x0000e400ff0f7b82 */ /* 0x000e220000000800 */
[-C--:B------:R-:W-:Y:S02]  /*06b0*/  IMAD R13, R11, R4.reuse, R0 ;  /* 0x000000040b0d7224 */ /* 0x080fe400078e0200 */
[----:B------:R-:W-:Y:S02]  /*06c0*/  IMAD R5, R5, R4, R11 ;  /* 0x0000000405057224 */ /* 0x000fe400078e020b */
[----:B------:R-:W-:Y:S01]  /*06d0*/  IMAD.MOV R9, RZ, RZ, -R9 ;  /* 0x000000ffff097224 */ /* 0x000fe200078e0a09 */
[----:B------:R-:W-:Y:S01]  /*06e0*/  LEA R13, R6, R13, 0x1 ;  /* 0x0000000d060d7211 */ /* 0x000fe200078e08ff */
[----:B------:R-:W-:-:S03]  /*06f0*/  IMAD R5, R5, 0x2, R8 ;  /* 0x0000000205057824 */ /* 0x000fc600078e0208 */
[----:B------:R-:W-:Y:S02]  /*0700*/  LEA R0, R13, UR4, 0x1 ;  /* 0x000000040d007c11 */ /* 0x000fe4000f8e08ff */
[----:B------:R-:W-:-:S07]  /*0710*/  IADD3 R5, PT, PT, R5, UR4, RZ ;  /* 0x0000000405057c10 */ /* 0x000fce000fffe0ff */
.L_x_3:
[----:B------:R1:W-:Y:S01]  /*0720*/  LDS.U16 R4, [R5] ;  /* 0x0000000005047984 */ /* 0x0003e20000000400 */
[----:B------:R-:W-:-:S03]  /*0730*/  VIADD R9, R9, 0x1 ;  /* 0x0000000109097836 */ /* 0x000fc60000000000 */
[----:B------:R0:W2:Y:S04]  /*0740*/  LDS.U16 R11, [R0] ;  /* 0x00000000000b7984 */ /* 0x0000a80000000400 */
[----:B------:R-:W3:Y:S01]  /*0750*/  LDS.U16 R6, [R7] ;  /* 0x0000000007067984 */ /* 0x000ee20000000400 */
[----:B-1----:R-:W-:Y:S01]  /*0760*/  IADD3 R5, PT, PT, R5, 0x2, RZ ;  /* 0x0000000205057810 */ /* 0x002fe20007ffe0ff */
[----:B0-----:R-:W-:Y:S02]  /*0770*/  IMAD R0, R15, 0x2, R0 ;  /* 0x000000020f007824 */ /* 0x001fe400078e0200 */
[----:B--2---:R-:W-:Y:S01]  /*0780*/  IMAD.IADD R8, R4, 0x1, R11 ;  /* 0x0000000104087824 */ /* 0x004fe200078e020b */
[----:B---3--:R-:W-:-:S04]  /*0790*/  PRMT R11, R6, 0x9910, RZ ;  /* 0x00009910060b7816 */ /* 0x008fc800000000ff */
[----:B------:R-:W-:-:S04]  /*07a0*/  PRMT R4, R8, 0x9910, RZ ;  /* 0x0000991008047816 */ /* 0x000fc800000000ff */
[----:B------:R-:W-:-:S13]  /*07b0*/  ISETP.GT.AND P0, PT, R11, R4, PT ;  /* 0x000000040b00720c */ /* 0x000fda0003f04270 */
[----:B------:R1:W-:Y:S01]  /*07c0*/  @P0 STS.U16 [R7], R8 ;  /* 0x0000000807000388 */ /* 0x0003e20000000400 */
[----:B------:R-:W-:Y:S01]  /*07d0*/  BAR.SYNC.DEFER_BLOCKING 0x0 ;  /* 0x0000000000007b1d */ /* 0x000fe20000010000 */
[----:B------:R-:W-:-:S13]  /*07e0*/  ISETP.NE.AND P0, PT, R9, RZ, PT ;  /* 0x000000ff0900720c */ /* 0x000fda0003f05270 */
[----:B-1----:R-:W-:Y:S05]  /*07f0*/  @P0 BRA `(.L_x_3) ;  /* 0xfffffffc00c80947 */ /* 0x002fea000383ffff */
.L_x_0:
[----:B------:R-:W-:Y:S06]  /*0800*/  BAR.SYNC.DEFER_BLOCKING 0x0 ;  /* 0x0000000000007b1d */ /* 0x000fec0000010000 */
[----:B0-----:R-:W0:Y:S04]  /*0810*/  LDS.U16 R7, [R7] ;  /* 0x0000000007077984 */ /* 0x001e280000000400 */
[----:B0-----:R-:W-:Y:S01]  /*0820*/  STG.E.U16 desc[UR6][R2.64], R7 ;  /* 0x0000000702007986 */ /* 0x001fe2000c101506 */
[----:B------:R-:W-:Y:S05]  /*0830*/  EXIT ;  /* 0x000000000000794d */ /* 0x000fea0003800000 */
.L_x_4:
[----:B------:R-:W-:-:S00]  /*0840*/  BRA `(.L_x_4) ;  /* 0xfffffffc00fc7947 */ /* 0x000fc0000383ffff */
[----:B------:R-:W-:-:S00]  /*0850*/  NOP ;  /* 0x0000000000007918 */ /* 0x000fc00000000000 */
        /* <DEDUP_REMOVED lines=10> */
.L_x_21:


//--------------------- .text._Z17blocked_FW_phase2Psiii --------------------------
	.section	.text._Z17blocked_FW_phase2Psiii,"ax",@progbits
	.align	128
        .global         _Z17blocked_FW_phase2Psiii
        .type           _Z17blocked_FW_phase2Psiii,@function
        .size           _Z17blocked_FW_phase2Psiii,(.L_x_22 - _Z17blocked_FW_phase2Psiii)
        .other          _Z17blocked_FW_phase2Psiii,@"STO_CUDA_ENTRY STV_DEFAULT"
_Z17blocked_FW_phase2Psiii:
.text._Z17blocked_FW_phase2Psiii:
[----:B------:R-:W-:Y:S08]  /*0000*/  LDC R1, c[0x0][0x37c] ;  /* 0x0000df00ff017b82 */ /* 0x000ff00000000800 */
[----:B------:R-:W0:Y:S08]  /*0010*/  S2UR UR4, SR_CTAID.X ;  /* 0x00000000000479c3 */ /* 0x000e300000002500 */
[----:B------:R-:W0:Y:S02]  /*0020*/  LDC R0, c[0x0][0x38c] ;  /* 0x0000e300ff007b82 */ /* 0x000e240000000800 */
[----:B0-----:R-:W-:-:S13]  /*0030*/  ISETP.NE.AND P0, PT, R0, UR4, PT ;  /* 0x0000000400007c0c */ /* 0x001fda000bf05270 */
[----:B------:R-:W-:Y:S05]  /*0040*/  @!P0 EXIT ;  /* 0x000000000000894d */ /* 0x000fea0003800000 */
[----:B------:R-:W0:Y:S01]  /*0050*/  S2R R10, SR_TID.X ;  /* 0x00000000000a7919 */ /* 0x000e220000002100 */
[----:B------:R-:W1:Y:S01]  /*0060*/  LDCU UR6, c[0x0][0x390] ;  /* 0x00007200ff0677ac */ /* 0x000e620008000800 */
[----:B------:R-:W2:Y:S01]  /*0070*/  LDC.64 R2, c[0x0][0x380] ;  /* 0x0000e000ff027b82 */ /* 0x000ea20000000a00 */
[----:B------:R-:W0:Y:S01]  /*0080*/  S2R R11, SR_TID.Y ;  /* 0x00000000000b7919 */ /* 0x000e220000002200 */
[----:B------:R-:W0:Y:S01]  /*0090*/  LDCU UR5, c[0x0][0x388] ;  /* 0x00007100ff0577ac */ /* 0x000e220008000800 */
[----:B------:R-:W3:Y:S01]  /*00a0*/  LDCU.64 UR8, c[0x0][0x358] ;  /* 0x00006b00ff0877ac */ /* 0x000ee20008000a00 */
[----:B-1----:R-:W-:-:S04]  /*00b0*/  IMAD.U32 R9, RZ, RZ, UR6 ;  /* 0x00000006ff097e24 */ /* 0x002fc8000f8e00ff */
[----:B------:R-:W-:Y:S02]  /*00c0*/  IMAD R7, R0, R9, RZ ;  /* 0x0000000900077224 */ /* 0x000fe400078e02ff */
[----:B------:R-:W-:Y:S02]  /*00d0*/  IMAD R13, R9, UR4, RZ ;  /* 0x00000004090d7c24 */ /* 0x000fe4000f8e02ff */
[----:B0-----:R-:W-:-:S04]  /*00e0*/  IMAD R6, R11, UR5, R10 ;  /* 0x000000050b067c24 */ /* 0x001fc8000f8e020a */
[----:B------:R-:W-:-:S04]  /*00f0*/  IMAD.IADD R0, R7, 0x1, R6 ;  /* 0x0000000107007824 */ /* 0x000fc800078e0206 */
[--C-:B------:R-:W-:Y:S02]  /*0100*/  IMAD R5, R13, UR5, R0.reuse ;  /* 0x000000050d057c24 */ /* 0x100fe4000f8e0200 */
[----:B------:R-:W-:Y:S02]  /*0110*/  IMAD R15, R7, UR5, R0 ;  /* 0x00000005070f7c24 */ /* 0x000fe4000f8e0200 */
[----:B--2---:R-:W-:-:S04]  /*0120*/  IMAD.WIDE R4, R5, 0x2, R2 ;  /* 0x0000000205047825 */ /* 0x004fc800078e0202 */
[----:B------:R-:W-:Y:S02]  /*0130*/  IMAD.WIDE R2, R15, 0x2, R2 ;  /* 0x000000020f027825 */ /* 0x000fe400078e0202 */
[----:B---3--:R-:W2:Y:S04]  /*0140*/  LDG.E.U16 R15, desc[UR8][R4.64] ;  /* 0x00000008040f7981 */ /* 0x008ea8000c1e1500 */
[----:B------:R-:W3:Y:S01]  /*0150*/  LDG.E.U16 R17, desc[UR8][R2.64] ;  /* 0x0000000802117981 */ /* 0x000ee2000c1e1500 */
[----:B------:R-:W0:Y:S01]  /*0160*/  S2UR UR6, SR_CgaCtaId ;  /* 0x00000000000679c3 */ /* 0x000e220000008800 */
[-C--:B------:R-:W-:Y:S01]  /*0170*/  IMAD R0, R9, R9.reuse, RZ ;  /* 0x0000000909007224 */ /* 0x080fe200078e02ff */
[----:B------:R-:W-:Y:S01]  /*0180*/  UMOV UR5, 0x400 ;  /* 0x0000040000057882 */ /* 0x000fe20000000000 */
[----:B------:R-:W-:Y:S01]  /*0190*/  IMAD R8, R11, R9, RZ ;  /* 0x000000090b087224 */ /* 0x000fe200078e02ff */
[----:B------:R-:W-:-:S02]  /*01a0*/  ISETP.GE.AND P0, PT, R9, 0x1, PT ;  /* 0x000000010900780c */ /* 0x000fc40003f06270 */
[----:B------:R-:W-:Y:S01]  /*01b0*/  R2UR UR4, R0 ;  /* 0x00000000000472ca */ /* 0x000fe200000e0000 */
[----:B------:R-:W-:-:S12]  /*01c0*/  IMAD.IADD R0, R8, 0x1, R10 ;  /* 0x0000000108007824 */ /* 0x000fd800078e020a */
[----:B------:R-:W-:Y:S02]  /*01d0*/  USHF.L.U32 UR4, UR4, 0x1, URZ ;  /* 0x0000000104047899 */ /* 0x000fe400080006ff */
[----:B0-----:R-:W-:-:S06]  /*01e0*/  ULEA UR5, UR6, UR5, 0x18 ;  /* 0x0000000506057291 */ /* 0x001fcc000f8ec0ff */
[----:B------:R-:W-:-:S05]  /*01f0*/  LEA R0, R0, UR5, 0x1 ;  /* 0x0000000500007c11 */ /* 0x000fca000f8e08ff */
[----:B--2---:R0:W-:Y:S04]  /*0200*/  STS.U16 [R0], R15 ;  /* 0x0000000f00007388 */ /* 0x0041e80000000400 */
[----:B---3--:R0:W-:Y:S01]  /*0210*/  STS.U16 [R0+UR4], R17 ;  /* 0x0000001100007988 */ /* 0x0081e20008000404 */
[----:B------:R-:W-:Y:S06]  /*0220*/  BAR.SYNC.DEFER_BLOCKING 0x0 ;  /* 0x0000000000007b1d */ /* 0x000fec0000010000 */
[----:B------:R-:W-:Y:S05]  /*0230*/  @!P0 BRA `(.L_x_5) ;  /* 0x0000000400488947 */ /* 0x000fea0003800000 */
[C---:B------:R-:W-:Y:S01]  /*0240*/  ISETP.GE.U32.AND P1, PT, R9.reuse, 0x4, PT ;  /* 0x000000040900780c */ /* 0x040fe20003f26070 */
[----:B0-----:R-:W-:Y:S01]  /*0250*/  IMAD.MOV.U32 R15, RZ, RZ, RZ ;  /* 0x000000ffff0f7224 */ /* 0x001fe200078e00ff */
[----:B------:R-:W-:-:S04]  /*0260*/  LOP3.LUT R12, R9, 0x3, RZ, 0xc0, !PT ;  /* 0x00000003090c7812 */ /* 0x000fc800078ec0ff */
[----:B------:R-:W-:-:S07]  /*0270*/  ISETP.NE.AND P0, PT, R12, RZ, PT ;  /* 0x000000ff0c00720c */ /* 0x000fce0003f05270 */
[----:B------:R-:W-:Y:S06]  /*0280*/  @!P1 BRA `(.L_x_6) ;  /* 0x0000000000d89947 */ /* 0x000fec0003800000 */
[----:B------:R-:W0:Y:S01]  /*0290*/  LDC R14, c[0x0][0x390] ;  /* 0x0000e400ff0e7b82 */ /* 0x000e220000000800 */
[C---:B------:R-:W-:Y:S02]  /*02a0*/  LOP3.LUT R15, R9.reuse, 0x7ffffffc, RZ, 0xc0, !PT ;  /* 0x7ffffffc090f7812 */ /* 0x040fe400078ec0ff */
[----:B------:R-:W-:Y:S02]  /*02b0*/  LEA R17, R8, UR5, 0x1 ;  /* 0x0000000508117c11 */ /* 0x000fe4000f8e08ff */
[C---:B------:R-:W-:Y:S01]  /*02c0*/  LEA R16, R9.reuse, 0x2, 0x1 ;  /* 0x0000000209107811 */ /* 0x040fe200078e08ff */
[----:B------:R-:W-:Y:S01]  /*02d0*/  IMAD.MOV R19, RZ, RZ, -R15 ;  /* 0x000000ffff137224 */ /* 0x000fe200078e0a0f */
[----:B------:R-:W-:Y:S01]  /*02e0*/  LEA R18, R9, 0x4, 0x1 ;  /* 0x0000000409127811 */ /* 0x000fe200078e08ff */
[----:B------:R-:W-:Y:S01]  /*02f0*/  VIADD R17, R17, 0x4 ;  /* 0x0000000411117836 */ /* 0x000fe20000000000 */
[----:B------:R-:W-:Y:S02]  /*0300*/  LEA R20, R9, 0x6, 0x1 ;  /* 0x0000000609147811 */ /* 0x000fe400078e08ff */
[----:B------:R-:W-:-:S07]  /*0310*/  LEA R22, R10, UR5, 0x1 ;  /* 0x000000050a167c11 */ /* 0x000fce000f8e08ff */
.L_x_7:
[----:B------:R-:W-:Y:S01]  /*0320*/  LDS.U16 R9, [R17+-0x4] ;  /* 0xfffffc0011097984 */ /* 0x000fe20000000400 */
[----:B------:R-:W-:-:S03]  /*0330*/  IADD3 R19, PT, PT, R19, 0x4, RZ ;  /* 0x0000000413137810 */ /* 0x000fc60007ffe0ff */
[----:B------:R-:W1:Y:S04]  /*0340*/  LDS.U16 R24, [R22+UR4] ;  /* 0x0000000416187984 */ /* 0x000e680008000400 */
        /* <DEDUP_REMOVED lines=12> */
[----:B0-----:R-:W-:Y:S01]  /*0410*/  IMAD.IADD R29, R21, 0x1, R24 ;  /* 0x00000001151d7824 */ /* 0x001fe200078e0218 */
[----:B-1----:R-:W-:-:S04]  /*0420*/  PRMT R24, R25, 0x9910, RZ ;  /* 0x0000991019187816 */ /* 0x002fc800000000ff */
[----:B------:R-:W-:-:S04]  /*0430*/  PRMT R21, R29, 0x9910, RZ ;  /* 0x000099101d157816 */ /* 0x000fc800000000ff */
[----:B------:R-:W-:Y:S01]  /*0440*/  ISETP.GT.AND P1, PT, R24, R21, PT ;  /* 0x000000151800720c */ /* 0x000fe20003f24270 */
[----:B------:R-:W-:-:S12]  /*0450*/  IMAD R24, R18, R9, R22 ;  /* 0x0000000912187224 */ /* 0x000fd800078e0216 */
        /* <DEDUP_REMOVED lines=25> */
.L_x_6:
[----:B------:R-:W-:Y:S05]  /*05f0*/  @!P0 BRA `(.L_x_5) ;  /* 0x0000000000588947 */ /* 0x000fea0003800000 */
[----:B------:R-:W0:Y:S01]  /*0600*/  LDC R18, c[0x0][0x390] ;  /* 0x0000e400ff127b82 */ /* 0x000e220000000800 */
[----:B------:R-:W-:Y:S02]  /*0610*/  IMAD R9, R15, R9, R10 ;  /* 0x000000090f097224 */ /* 0x000fe400078e020a */
[----:B------:R-:W-:Y:S02]  /*0620*/  IMAD.IADD R15, R8, 0x1, R15 ;  /* 0x00000001080f7824 */ /* 0x000fe400078e020f */
[----:B------:R-:W-:Y:S01]  /*0630*/  IMAD.MOV R14, RZ, RZ, -R12 ;  /* 0x000000ffff0e7224 */ /* 0x000fe200078e0a0c */
[----:B------:R-:W-:Y:S02]  /*0640*/  LEA R9, R9, UR4, 0x1 ;  /* 0x0000000409097c11 */ /* 0x000fe4000f8e08ff */
[----:B------:R-:W-:-:S03]  /*0650*/  LEA R15, R15, UR5, 0x1 ;  /* 0x000000050f0f7c11 */ /* 0x000fc6000f8e08ff */
[----:B------:R-:W-:-:S07]  /*0660*/  VIADD R12, R9, UR5 ;  /* 0x00000005090c7c36 */ /* 0x000fce0008000000 */
.L_x_8:
[----:B------:R1:W-:Y:S01]  /*0670*/  LDS.U16 R9, [R15] ;  /* 0x000000000f097984 */ /* 0x0003e20000000400 */
[----:B------:R-:W-:-:S03]  /*0680*/  VIADD R14, R14, 0x1 ;  /* 0x000000010e0e7836 */ /* 0x000fc60000000000 */
[----:B------:R-:W2:Y:S04]  /*0690*/  LDS.U16 R16, [R12] ;  /* 0x000000000c107984 */ /* 0x000ea80000000400 */
[----:B------:R-:W3:Y:S01]  /*06a0*/  LDS.U16 R17, [R0] ;  /* 0x0000000000117984 */ /* 0x000ee20000000400 */
[----:B-1----:R-:W-:Y:S01]  /*06b0*/  IADD3 R15, PT, PT, R15, 0x2, RZ ;  /* 0x000000020f0f7810 */ /* 0x002fe20007ffe0ff */
[----:B--2---:R-:W-:Y:S01]  /*06c0*/  IMAD.IADD R19, R9, 0x1, R16 ;  /* 0x0000000109137824 */ /* 0x004fe200078e0210 */
[----:B---3--:R-:W-:-:S04]  /*06d0*/  PRMT R16, R17, 0x9910, RZ ;  /* 0x0000991011107816 */ /* 0x008fc800000000ff */
[----:B------:R-:W-:-:S04]  /*06e0*/  PRMT R9, R19, 0x9910, RZ ;  /* 0x0000991013097816 */ /* 0x000fc800000000ff */
[----:B------:R-:W-:Y:S01]  /*06f0*/  ISETP.GT.AND P0, PT, R16, R9, PT ;  /* 0x000000091000720c */ /* 0x000fe20003f04270 */
[----:B0-----:R-:W-:-:S04]  /*0700*/  IMAD.MOV.U32 R9, RZ, RZ, R18 ;  /* 0x000000ffff097224 */ /* 0x001fc800078e0012 */
[----:B------:R-:W-:-:S08]  /*0710*/  IMAD R12, R9, 0x2, R12 ;  /* 0x00000002090c7824 */ /* 0x000fd000078e020c */
[----:B------:R1:W-:Y:S01]  /*0720*/  @P0 STS.U16 [R0], R19 ;  /* 0x0000001300000388 */ /* 0x0003e20000000400 */
[----:B------:R-:W-:Y:S01]  /*0730*/  BAR.SYNC.DEFER_BLOCKING 0x0 ;  /* 0x0000000000007b1d */ /* 0x000fe20000010000 */
[----:B------:R-:W-:-:S13]  /*0740*/  ISETP.NE.AND P0, PT, R14, RZ, PT ;  /* 0x000000ff0e00720c */ /* 0x000fda0003f05270 */
[----:B-1----:R-:W-:Y:S05]  /*0750*/  @P0 BRA `(.L_x_8) ;  /* 0xfffffffc00c40947 */ /* 0x002fea000383ffff */
.L_x_5:
[----:B------:R-:W-:Y:S01]  /*0760*/  BAR.SYNC.DEFER_BLOCKING 0x0 ;  /* 0x0000000000007b1d */ /* 0x000fe20000010000 */
[----:B------:R-:W-:-:S07]  /*0770*/  IMAD.IADD R6, R13, 0x1, R6 ;  /* 0x000000010d067824 */ /* 0x000fce00078e0206 */
[----:B0-----:R-:W0:Y:S01]  /*0780*/  LDC.64 R14, c[0x0][0x380] ;  /* 0x0000e000ff0e7b82 */ /* 0x001e220000000a00 */
[----:B------:R-:W1:Y:S01]  /*0790*/  LDCU UR6, c[0x0][0x388] ;  /* 0x00007100ff0677ac */ /* 0x000e620008000800 */
[----:B------:R-:W2:Y:S01]  /*07a0*/  LDS.U16 R17, [R0] ;  /* 0x0000000000117984 */ /* 0x000ea20000000400 */
[----:B-1----:R-:W-:-:S04]  /*07b0*/  IMAD R7, R7, UR6, R6 ;  /* 0x0000000607077c24 */ /* 0x002fc8000f8e0206 */
[----:B0-----:R-:W-:Y:S01]  /*07c0*/  IMAD.WIDE R6, R7, 0x2, R14 ;  /* 0x0000000207067825 */ /* 0x001fe200078e020e */
[----:B--2---:R0:W-:Y:S04]  /*07d0*/  STG.E.U16 desc[UR8][R4.64], R17 ;  /* 0x0000001104007986 */ /* 0x0041e8000c101508 */
[----:B------:R-:W2:Y:S04]  /*07e0*/  LDG.E.U16 R13, desc[UR8][R6.64] ;  /* 0x00000008060d7981 */ /* 0x000ea8000c1e1500 */
[----:B------:R-:W3:Y:S01]  /*07f0*/  LDG.E.U16 R3, desc[UR8][R2.64] ;  /* 0x0000000802037981 */ /* 0x000ee2000c1e1500 */
[----:B------:R-:W-:-:S03]  /*0800*/  ISETP.GE.AND P0, PT, R9, 0x1, PT ;  /* 0x000000010900780c */ /* 0x000fc60003f06270 */
        /* <DEDUP_REMOVED lines=10> */
[C---:B------:R-:W-:Y:S01]  /*08b0*/  IMAD.SHL.U32 R12, R9.reuse, 0x2, RZ ;  /* 0x00000002090c7824 */ /* 0x040fe200078e00ff */
[----:B------:R-:W-:-:S03]  /*08c0*/  LOP3.LUT R3, R9, 0x7ffffffc, RZ, 0xc0, !PT ;  /* 0x7ffffffc09037812 */ /* 0x000fc600078ec0ff */
[----:B------:R-:W-:Y:S02]  /*08d0*/  IMAD R14, R11, 0x2, R12 ;  /* 0x000000020b0e7824 */ /* 0x000fe400078e020c */
[----:B------:R-:W-:Y:S02]  /*08e0*/  IMAD.MOV R5, RZ, RZ, -R3 ;  /* 0x000000ffff057224 */ /* 0x000fe400078e0a03 */
[----:B------:R-:W-:Y:S01]  /*08f0*/  IMAD R11, R14, R9, UR5 ;  /* 0x000000050e0b7e24 */ /* 0x000fe2000f8e0209 */
[----:B------:R-:W-:-:S03]  /*0900*/  LEA R14, R10, UR5, 0x1 ;  /* 0x000000050a0e7c11 */ /* 0x000fc6000f8e08ff */
[----:B------:R-:W-:-:S07]  /*0910*/  VIADD R11, R11, 0x4 ;  /* 0x000000040b0b7836 */ /* 0x000fce0000000000 */
.L_x_11:
[----:B------:R-:W-:Y:S01]  /*0920*/  LDS.U16 R9, [R11+-0x4] ;  /* 0xfffffc000b097984 */ /* 0x000fe20000000400 */
[----:B------:R-:W-:-:S03]  /*0930*/  VIADD R5, R5, 0x4 ;  /* 0x0000000405057836 */ /* 0x000fc60000000000 */
[----:B------:R-:W1:Y:S04]  /*0940*/  LDS.U16 R16, [R14] ;  /* 0x000000000e107984 */ /* 0x000e680000000400 */
[----:B------:R-:W2:Y:S01]  /*0950*/  LDS.U16 R13, [R0] ;  /* 0x00000000000d7984 */ /* 0x000ea20000000400 */
[----:B-1----:R-:W-:Y:S01]  /*0960*/  IMAD.IADD R17, R9, 0x1, R16 ;  /* 0x0000000109117824 */ /* 0x002fe200078e0210 */
[----:B--2---:R-:W-:-:S04]  /*0970*/  PRMT R16, R13, 0x9910, RZ ;  /* 0x000099100d107816 */ /* 0x004fc800000000ff */
[----:B------:R-:W-:Y:S02]  /*0980*/  PRMT R9, R17, 0x9910, RZ ;  /* 0x0000991011097816 */ /* 0x000fe400000000ff */
[----:B------:R-:W-:Y:S02]  /*0990*/  IADD3 R13, PT, PT, R12, R14, RZ ;  /* 0x0000000e0c0d7210 */ /* 0x000fe40007ffe0ff */
[----:B------:R-:W-:-:S13]  /*09a0*/  ISETP.GT.AND P1, PT, R16, R9, PT ;  /* 0x000000091000720c */ /* 0x000fda0003f24270 */
[----:B------:R-:W-:Y:S01]  /*09b0*/  @P1 STS.U16 [R0], R17 ;  /* 0x0000001100001388 */ /* 0x000fe20000000400 */
[----:B------:R-:W-:Y:S06]  /*09c0*/  BAR.SYNC.DEFER_BLOCKING 0x0 ;  /* 0x0000000000007b1d */ /* 0x000fec0000010000 */
[----:B------:R-:W-:Y:S04]  /*09d0*/  LDS.U16 R16, [R13] ;  /* 0x000000000d107984 */ /* 0x000fe80000000400 */
[----:B------:R-:W1:Y:S04]  /*09e0*/  LDS.U16 R9, [R11+-0x2] ;  /* 0xfffffe000b097984 */ /* 0x000e680000000400 */
[----:B------:R-:W2:Y:S01]  /*09f0*/  LDS.U16 R15, [R0] ;  /* 0x00000000000f7984 */ /* 0x000ea20000000400 */
[----:B-1----:R-:W-:Y:S01]  /*0a00*/  IMAD.IADD R19, R9, 0x1, R16 ;  /* 0x0000000109137824 */ /* 0x002fe200078e0210 */
[----:B--2---:R-:W-:-:S04]  /*0a10*/  PRMT R16, R15, 0x9910, RZ ;  /* 0x000099100f107816 */ /* 0x004fc800000000ff */
[----:B------:R-:W-:-:S04]  /*0a20*/  PRMT R9, R19, 0x9910, RZ ;  /* 0x0000991013097816 */ /* 0x000fc800000000ff */
[----:B------:R-:W-:Y:S01]  /*0a30*/  ISETP.GT.AND P1, PT, R16, R9, PT ;  /* 0x000000091000720c */ /* 0x000fe20003f24270 */
[----:B0-----:R-:W-:-:S04]  /*0a40*/  IMAD.MOV.U32 R9, RZ, RZ, R4 ;  /* 0x000000ffff097224 */ /* 0x001fc800078e0004 */
[----:B------:R-:W-:-:S08]  /*0a50*/  IMAD R15, R9, 0x4, R14 ;  /* 0x00000004090f7824 */ /* 0x000fd000078e020e */
[----:B------:R-:W-:Y:S01]  /*0a60*/  @P1 STS.U16 [R0], R19 ;  /* 0x0000001300001388 */ /* 0x000fe20000000400 */
[----:B------:R-:W-:Y:S06]  /*0a70*/  BAR.SYNC.DEFER_BLOCKING 0x0 ;  /* 0x0000000000007b1d */ /* 0x000fec0000010000 */
[----:B------:R-:W-:Y:S04]  /*0a80*/  LDS.U16 R16, [R15] ;  /* 0x000000000f107984 */ /* 0x000fe80000000400 */
[----:B------:R-:W0:Y:S04]  /*0a90*/  LDS.U16 R13, [R11] ;  /* 0x000000000b0d7984 */ /* 0x000e280000000400 */
[----:B------:R-:W1:Y:S01]  /*0aa0*/  LDS.U16 R17, [R0] ;  /* 0x0000000000117984 */ /* 0x000e620000000400 */
[----:B0-----:R-:W-:Y:S01]  /*0ab0*/  IMAD.IADD R21, R13, 0x1, R16 ;  /* 0x000000010d157824 */ /* 0x001fe200078e0210 */
[----:B-1----:R-:W-:-:S04]  /*0ac0*/  PRMT R16, R17, 0x9910, RZ ;  /* 0x0000991011107816 */ /* 0x002fc800000000ff */
[----:B------:R-:W-:-:S04]  /*0ad0*/  PRMT R13, R21, 0x9910, RZ ;  /* 0x00009910150d7816 */ /* 0x000fc800000000ff */
[----:B------:R-:W-:Y:S01]  /*0ae0*/  ISETP.GT.AND P1, PT, R16, R13, PT ;  /* 0x0000000d1000720c */ /* 0x000fe20003f24270 */
[C-C-:B------:R-:W-:Y:S02]  /*0af0*/  IMAD R16, R9.reuse, 0x6, R14.reuse ;  /* 0x0000000609107824 */ /* 0x140fe400078e020e */
[----:B------:R-:W-:-:S10]  /*0b00*/  IMAD R14, R9, 0x8, R14 ;  /* 0x00000008090e7824 */ /* 0x000fd400078e020e */
        /* <DEDUP_REMOVED lines=14> */
.L_x_10:
[----:B------:R-:W-:Y:S05]  /*0bf0*/  @!P0 BRA `(.L_x_9) ;  /* 0x0000000000548947 */ /* 0x000fea0003800000 */
[----:B------:R-:W0:Y:S01]  /*0c00*/  LDC R12, c[0x0][0x390] ;  /* 0x0000e400ff0c7b82 */ /* 0x000e220000000800 */
[----:B------:R-:W-:Y:S01]  /*0c10*/  IADD3 R8, PT, PT, R8, R3, RZ ;  /* 0x0000000308087210 */ /* 0x000fe20007ffe0ff */
[----:B------:R-:W-:Y:S02]  /*0c20*/  IMAD R3, R3, R9, R10 ;  /* 0x0000000903037224 */ /* 0x000fe400078e020a */
[----:B------:R-:W-:Y:S01]  /*0c30*/  IMAD.MOV R2, RZ, RZ, -R2 ;  /* 0x000000ffff027224 */ /* 0x000fe200078e0a02 */
[----:B------:R-:W-:Y:S02]  /*0c40*/  LEA R8, R8, UR4, 0x1 ;  /* 0x0000000408087c11 */ /* 0x000fe4000f8e08ff */
[----:B------:R-:W-:-:S03]  /*0c50*/  LEA R3, R3, UR5, 0x1 ;  /* 0x0000000503037c11 */ /* 0x000fc6000f8e08ff */
[----:B------:R-:W-:-:S07]  /*0c60*/  VIADD R8, R8, UR5 ;  /* 0x0000000508087c36 */ /* 0x000fce0008000000 */
.L_x_12:
[----:B------:R1:W-:Y:S01]  /*0c70*/  LDS.U16 R4, [R8] ;  /* 0x0000000008047984 */ /* 0x0003e20000000400 */
[----:B------:R-:W-:-:S03]  /*0c80*/  VIADD R2, R2, 0x1 ;  /* 0x0000000102027836 */ /* 0x000fc60000000000 */
[----:B------:R0:W2:Y:S04]  /*0c90*/  LDS.U16 R5, [R3] ;  /* 0x0000000003057984 */ /* 0x0000a80000000400 */
[----:B------:R-:W3:Y:S01]  /*0ca0*/  LDS.U16 R9, [R0] ;  /* 0x0000000000097984 */ /* 0x000ee20000000400 */
[----:B-1----:R-:W-:Y:S02]  /*0cb0*/  VIADD R8, R8, 0x2 ;  /* 0x0000000208087836 */ /* 0x002fe40000000000 */
        /* <DEDUP_REMOVED lines=9> */
.L_x_9:
[----:B------:R-:W-:Y:S06]  /*0d50*/  BAR.SYNC.DEFER_BLOCKING 0x0 ;  /* 0x0000000000007b1d */ /* 0x000fec0000010000 */
[----:B0-----:R-:W0:Y:S04]  /*0d60*/  LDS.U16 R3, [R0] ;  /* 0x0000000000037984 */ /* 0x001e280000000400 */
[----:B0-----:R-:W-:Y:S01]  /*0d70*/  STG.E.U16 desc[UR8][R6.64], R3 ;  /* 0x0000000306007986 */ /* 0x001fe2000c101508 */
[----:B------:R-:W-:Y:S05]  /*0d80*/  EXIT ;  /* 0x000000000000794d */ /* 0x000fea0003800000 */
.L_x_13:
        /* <DEDUP_REMOVED lines=15> */
.L_x_22:


//--------------------- .text._Z17blocked_FW_phase1Psiii --------------------------
	.section	.text._Z17blocked_FW_phase1Psiii,"ax",@progbits
	.align	128
        .global         _Z17blocked_FW_phase1Psiii
        .type           _Z17blocked_FW_phase1Psiii,@function
        .size           _Z17blocked_FW_phase1Psiii,(.L_x_23 - _Z17blocked_FW_phase1Psiii)
        .other          _Z17blocked_FW_phase1Psiii,@"STO_CUDA_ENTRY STV_DEFAULT"
_Z17blocked_FW_phase1Psiii:
.text._Z17blocked_FW_phase1Psiii:
[----:B------:R-:W-:Y:S01]  /*0000*/  LDC R1, c[0x0][0x37c] ;  /* 0x0000df00ff017b82 */ /* 0x000fe20000000800 */
[----:B------:R-:W0:Y:S01]  /*0010*/  S2R R6, SR_TID.Y ;  /* 0x0000000000067919 */ /* 0x000e220000002200 */
[----:B------:R-:W1:Y:S06]  /*0020*/  LDCU UR6, c[0x0][0x390] ;  /* 0x00007200ff0677ac */ /* 0x000e6c0008000800 */
[----:B------:R-:W2:Y:S01]  /*0030*/  LDC.64 R2, c[0x0][0x380] ;  /* 0x0000e000ff027b82 */ /* 0x000ea20000000a00 */
[----:B------:R-:W3:Y:S01]  /*0040*/  S2R R0, SR_TID.X ;  /* 0x0000000000007919 */ /* 0x000ee20000002100 */
[----:B------:R-:W0:Y:S01]  /*0050*/  LDCU.64 UR4, c[0x0][0x388] ;  /* 0x00007100ff0477ac */ /* 0x000e220008000a00 */
[----:B-1----:R-:W-:Y:S01]  /*0060*/  IMAD.U32 R5, RZ, RZ, UR6 ;  /* 0x00000006ff057e24 */ /* 0x002fe2000f8e00ff */
[----:B------:R-:W1:Y:S03]  /*0070*/  LDCU.64 UR6, c[0x0][0x358] ;  /* 0x00006b00ff0677ac */ /* 0x000e660008000a00 */
[----:B0-----:R-:W-:-:S02]  /*0080*/  IMAD R4, R5, UR5, R6 ;  /* 0x0000000505047c24 */ /* 0x001fc4000f8e0206 */
[----:B---3--:R-:W-:-:S04]  /*0090*/  IMAD R7, R5, UR5, R0 ;  /* 0x0000000505077c24 */ /* 0x008fc8000f8e0200 */
[----:B------:R-:W-:-:S04]  /*00a0*/  IMAD R7, R4, UR4, R7 ;  /* 0x0000000404077c24 */ /* 0x000fc8000f8e0207 */
[----:B--2---:R-:W-:-:S05]  /*00b0*/  IMAD.WIDE R2, R7, 0x2, R2 ;  /* 0x0000000207027825 */ /* 0x004fca00078e0202 */
[----:B-1----:R-:W2:Y:S01]  /*00c0*/  LDG.E.U16 R9, desc[UR6][R2.64] ;  /* 0x0000000602097981 */ /* 0x002ea2000c1e1500 */
[----:B------:R-:W0:Y:S01]  /*00d0*/  S2UR UR5, SR_CgaCtaId ;  /* 0x00000000000579c3 */ /* 0x000e220000008800 */
[----:B------:R-:W-:Y:S01]  /*00e0*/  IMAD R7, R6, R5, RZ ;  /* 0x0000000506077224 */ /* 0x000fe200078e02ff */
[----:B------:R-:W-:Y:S01]  /*00f0*/  UMOV UR4, 0x400 ;  /* 0x0000040000047882 */ /* 0x000fe20000000000 */
[----:B------:R-:W-:Y:S02]  /*0100*/  ISETP.GE.AND P0, PT, R5, 0x1, PT ;  /* 0x000000010500780c */ /* 0x000fe40003f06270 */
[----:B------:R-:W-:Y:S01]  /*0110*/  IMAD.IADD R4, R7, 0x1, R0 ;  /* 0x0000000107047824 */ /* 0x000fe200078e0200 */
[----:B0-----:R-:W-:-:S06]  /*0120*/  ULEA UR4, UR5, UR4, 0x18 ;  /* 0x0000000405047291 */ /* 0x001fcc000f8ec0ff */
[----:B------:R-:W-:-:S05]  /*0130*/  LEA R4, R4, UR4, 0x1 ;  /* 0x0000000404047c11 */ /* 0x000fca000f8e08ff */
[----:B--2---:R0:W-:Y:S01]  /*0140*/  STS.U16 [R4], R9 ;  /* 0x0000000904007388 */ /* 0x0041e20000000400 */
[----:B------:R-:W-:Y:S06]  /*0150*/  BAR.SYNC.DEFER_BLOCKING 0x0 ;  /* 0x0000000000007b1d */ /* 0x000fec0000010000 */
[----:B------:R-:W-:Y:S05]  /*0160*/  @!P0 BRA `(.L_x_14) ;  /* 0x0000000400348947 */ /* 0x000fea0003800000 */
[C---:B------:R-:W-:Y:S01]  /*0170*/  ISETP.GE.U32.AND P1, PT, R5.reuse, 0x4, PT ;  /* 0x000000040500780c */ /* 0x040fe20003f26070 */
[----:B------:R-:W-:Y:S01]  /*0180*/  IMAD.MOV.U32 R8, RZ, RZ, RZ ;  /* 0x000000ffff087224 */ /* 0x000fe200078e00ff */
[----:B------:R-:W-:-:S04]  /*0190*/  LOP3.LUT R6, R5, 0x3, RZ, 0xc0, !PT ;  /* 0x0000000305067812 */ /* 0x000fc800078ec0ff */
[----:B------:R-:W-:-:S07]  /*01a0*/  ISETP.NE.AND P0, PT, R6, RZ, PT ;  /* 0x000000ff0600720c */ /* 0x000fce0003f05270 */
[----:B------:R-:W-:Y:S06]  /*01b0*/  @!P1 BRA `(.L_x_15) ;  /* 0x0000000000cc9947 */ /* 0x000fec0003800000 */
[----:B0-----:R-:W0:Y:S01]  /*01c0*/  LDC R9, c[0x0][0x390] ;  /* 0x0000e400ff097b82 */ /* 0x001e220000000800 */
[----:B------:R-:W-:Y:S02]  /*01d0*/  LEA R11, R7, UR4, 0x1 ;  /* 0x00000004070b7c11 */ /* 0x000fe4000f8e08ff */
[----:B------:R-:W-:Y:S02]  /*01e0*/  LOP3.LUT R8, R5, 0x7ffffffc, RZ, 0xc0, !PT ;  /* 0x7ffffffc05087812 */ /* 0x000fe400078ec0ff */
[----:B------:R-:W-:Y:S01]  /*01f0*/  LEA R10, R0, UR4, 0x1 ;  /* 0x00000004000a7c11 */ /* 0x000fe2000f8e08ff */
[----:B------:R-:W-:Y:S02]  /*0200*/  VIADD R11, R11, 0x4 ;  /* 0x000000040b0b7836 */ /* 0x000fe40000000000 */
[----:B------:R-:W-:-:S07]  /*0210*/  IMAD.MOV R12, RZ, RZ, -R8 ;  /* 0x000000ffff0c7224 */ /* 0x000fce00078e0a08 */
.L_x_16:
[----:B------:R-:W-:Y:S01]  /*0220*/  LDS.U16 R5, [R11+-0x4] ;  /* 0xfffffc000b057984 */ /* 0x000fe20000000400 */
[----:B------:R-:W-:-:S03]  /*0230*/  VIADD R12, R12, 0x4 ;  /* 0x000000040c0c7836 */ /* 0x000fc60000000000 */
[----:B------:R-:W1:Y:S04]  /*0240*/  LDS.U16 R14, [R10] ;  /* 0x000000000a0e7984 */ /* 0x000e680000000400 */
        /* <DEDUP_REMOVED lines=10> */
[----:B------:R-:W0:Y:S04]  /*02f0*/  LDS.U16 R13, [R11+-0x2] ;  /* 0xfffffe000b0d7984 */ /* 0x000e280000000400 */
[----:B------:R-:W1:Y:S01]  /*0300*/  LDS.U16 R15, [R4] ;  /* 0x00000000040f7984 */ /* 0x000e620000000400 */
[----:B0-----:R-:W-:Y:S01]  /*0310*/  IMAD.IADD R19, R13, 0x1, R14 ;  /* 0x000000010d137824 */ /* 0x001fe200078e020e */
[----:B-1----:R-:W-:Y:S01]  /*0320*/  PRMT R16, R15, 0x9910, RZ ;  /* 0x000099100f107816 */ /* 0x002fe200000000ff */
[----:B------:R-:W-:-:S03]  /*0330*/  IMAD R15, R5, 0x4, R10 ;  /* 0x00000004050f7824 */ /* 0x000fc600078e020a */
[----:B------:R-:W-:-:S04]  /*0340*/  PRMT R13, R19, 0x9910, RZ ;  /* 0x00009910130d7816 */ /* 0x000fc800000000ff */
[----:B------:R-:W-:-:S13]  /*0350*/  ISETP.GT.AND P1, PT, R16, R13, PT ;  /* 0x0000000d1000720c */ /* 0x000fda0003f24270 */
[----:B------:R-:W-:Y:S01]  /*0360*/  @P1 STS.U16 [R4], R19 ;  /* 0x0000001304001388 */ /* 0x000fe20000000400 */
[----:B------:R-:W-:Y:S06]  /*0370*/  BAR.SYNC.DEFER_BLOCKING 0x0 ;  /* 0x0000000000007b1d */ /* 0x000fec0000010000 */
[----:B------:R-:W-:Y:S04]  /*0380*/  LDS.U16 R14, [R15] ;  /* 0x000000000f0e7984 */ /* 0x000fe80000000400 */
[----:B------:R-:W0:Y:S04]  /*0390*/  LDS.U16 R13, [R11] ;  /* 0x000000000b0d7984 */ /* 0x000e280000000400 */
[----:B------:R-:W1:Y:S01]  /*03a0*/  LDS.U16 R16, [R4] ;  /* 0x0000000004107984 */ /* 0x000e620000000400 */
[----:B0-----:R-:W-:-:S02]  /*03b0*/  IADD3 R17, PT, PT, R13, R14, RZ ;  /* 0x0000000e0d117210 */ /* 0x001fc40007ffe0ff */
[----:B-1----:R-:W-:Y:S02]  /*03c0*/  PRMT R14, R16, 0x9910, RZ ;  /* 0x00009910100e7816 */ /* 0x002fe400000000ff */
        /* <DEDUP_REMOVED lines=18> */
.L_x_15:
[----:B------:R-:W-:Y:S05]  /*04f0*/  @!P0 BRA `(.L_x_14) ;  /* 0x0000000000508947 */ /* 0x000fea0003800000 */
[----:B------:R-:W1:Y:S01]  /*0500*/  LDC R13, c[0x0][0x390] ;  /* 0x0000e400ff0d7b82 */ /* 0x000e620000000800 */
[----:B------:R-:W-:Y:S01]  /*0510*/  IMAD R0, R8, R5, R0 ;  /* 0x0000000508007224 */ /* 0x000fe200078e0200 */
[----:B------:R-:W-:Y:S01]  /*0520*/  IADD3 R6, PT, PT, -R6, RZ, RZ ;  /* 0x000000ff06067210 */ /* 0x000fe20007ffe1ff */
[----:B------:R-:W-:-:S03]  /*0530*/  IMAD.IADD R7, R7, 0x1, R8 ;  /* 0x0000000107077824 */ /* 0x000fc600078e0208 */
[----:B------:R-:W-:Y:S02]  /*0540*/  LEA R0, R0, UR4, 0x1 ;  /* 0x0000000400007c11 */ /* 0x000fe4000f8e08ff */
[----:B------:R-:W-:-:S07]  /*0550*/  LEA R7, R7, UR4, 0x1 ;  /* 0x0000000407077c11 */ /* 0x000fce000f8e08ff */
.L_x_17:
[----:B------:R2:W-:Y:S01]  /*0560*/  LDS.U16 R5, [R7] ;  /* 0x0000000007057984 */ /* 0x0005e20000000400 */
[----:B------:R-:W-:-:S03]  /*0570*/  VIADD R6, R6, 0x1 ;  /* 0x0000000106067836 */ /* 0x000fc60000000000 */
[----:B------:R1:W3:Y:S04]  /*0580*/  LDS.U16 R8, [R0] ;  /* 0x0000000000087984 */ /* 0x0002e80000000400 */
[----:B0-----:R-:W0:Y:S01]  /*0590*/  LDS.U16 R9, [R4] ;  /* 0x0000000004097984 */ /* 0x001e220000000400 */
[----:B--2---:R-:W-:Y:S02]  /*05a0*/  VIADD R7, R7, 0x2 ;  /* 0x0000000207077836 */ /* 0x004fe40000000000 */
[----:B-1----:R-:W-:Y:S02]  /*05b0*/  IMAD R0, R13, 0x2, R0 ;  /* 0x000000020d007824 */ /* 0x002fe400078e0200 */
[----:B---3--:R-:W-:Y:S01]  /*05c0*/  IMAD.IADD R11, R5, 0x1, R8 ;  /* 0x00000001050b7824 */ /* 0x008fe200078e0208 */
[----:B0-----:R-:W-:-:S04]  /*05d0*/  PRMT R8, R9, 0x9910, RZ ;  /* 0x0000991009087816 */ /* 0x001fc800000000ff */
[----:B------:R-:W-:-:S04]  /*05e0*/  PRMT R5, R11, 0x9910, RZ ;  /* 0x000099100b057816 */ /* 0x000fc800000000ff */
[----:B------:R-:W-:-:S13]  /*05f0*/  ISETP.GT.AND P0, PT, R8, R5, PT ;  /* 0x000000050800720c */ /* 0x000fda0003f04270 */
[----:B------:R2:W-:Y:S01]  /*0600*/  @P0 STS.U16 [R4], R11 ;  /* 0x0000000b04000388 */ /* 0x0005e20000000400 */
[----:B------:R-:W-:Y:S01]  /*0610*/  BAR.SYNC.DEFER_BLOCKING 0x0 ;  /* 0x0000000000007b1d */ /* 0x000fe20000010000 */
[----:B------:R-:W-:-:S13]  /*0620*/  ISETP.NE.AND P0, PT, R6, RZ, PT ;  /* 0x000000ff0600720c */ /* 0x000fda0003f05270 */
[----:B--2---:R-:W-:Y:S05]  /*0630*/  @P0 BRA `(.L_x_17) ;  /* 0xfffffffc00c80947 */ /* 0x004fea000383ffff */
.L_x_14:
[----:B------:R-:W-:Y:S06]  /*0640*/  BAR.SYNC.DEFER_BLOCKING 0x0 ;  /* 0x0000000000007b1d */ /* 0x000fec0000010000 */
[----:B------:R-:W1:Y:S04]  /*0650*/  LDS.U16 R5, [R4] ;  /* 0x0000000004057984 */ /* 0x000e680000000400 */
[----:B-1----:R-:W-:Y:S01]  /*0660*/  STG.E.U16 desc[UR6][R2.64], R5 ;  /* 0x0000000502007986 */ /* 0x002fe2000c101506 */
[----:B------:R-:W-:Y:S05]  /*0670*/  EXIT ;  /* 0x000000000000794d */ /* 0x000fea0003800000 */
.L_x_18:
        /* <DEDUP_REMOVED lines=16> */
.L_x_23:


//--------------------- .text._Z16FW_simple_kernelPsii --------------------------
	.section	.text._Z16FW_simple_kernelPsii,"ax",@progbits
	.align	128
        .global         _Z16FW_simple_kernelPsii
        .type           _Z16FW_simple_kernelPsii,@function
        .size           _Z16FW_simple_kernelPsii,(.L_x_24 - _Z16FW_simple_kernelPsii)
        .other          _Z16FW_simple_kernelPsii,@"STO_CUDA_ENTRY STV_DEFAULT"
_Z16FW_simple_kernelPsii:
.text._Z16FW_simple_kernelPsii:
[----:B------:R-:W-:Y:S01]  /*0000*/  LDC R1, c[0x0][0x37c] ;  /* 0x0000df00ff017b82 */ /* 0x000fe20000000800 */
[----:B------:R-:W0:Y:S07]  /*0010*/  S2R R3, SR_TID.X ;  /* 0x0000000000037919 */ /* 0x000e2e0000002100 */
[----:B------:R-:W0:Y:S01]  /*0020*/  LDC R0, c[0x0][0x360] ;  /* 0x0000d800ff007b82 */ /* 0x000e220000000800 */
[----:B------:R-:W1:Y:S01]  /*0030*/  LDCU UR6, c[0x0][0x388] ;  /* 0x00007100ff0677ac */ /* 0x000e620008000800 */
[----:B------:R-:W2:Y:S06]  /*0040*/  S2R R2, SR_TID.Y ;  /* 0x0000000000027919 */ /* 0x000eac0000002200 */
[----:B------:R-:W0:Y:S08]  /*0050*/  S2UR UR4, SR_CTAID.X ;  /* 0x00000000000479c3 */ /* 0x000e300000002500 */
[----:B------:R-:W2:Y:S08]  /*0060*/  S2UR UR5, SR_CTAID.Y ;  /* 0x00000000000579c3 */ /* 0x000eb00000002600 */
[----:B------:R-:W2:Y:S01]  /*0070*/  LDC R9, c[0x0][0x364] ;  /* 0x0000d900ff097b82 */ /* 0x000ea20000000800 */
[----:B0-----:R-:W-:-:S02]  /*0080*/  IMAD R0, R0, UR4, R3 ;  /* 0x0000000400007c24 */ /* 0x001fc4000f8e0203 */
[----:B--2---:R-:W-:-:S05]  /*0090*/  IMAD R9, R9, UR5, R2 ;  /* 0x0000000509097c24 */ /* 0x004fca000f8e0202 */
[----:B------:R-:W-:-:S04]  /*00a0*/  VIMNMX R2, PT, PT, R0, R9, !PT ;  /* 0x0000000900027248 */ /* 0x000fc80007fe0100 */
[----:B-1----:R-:W-:-:S13]  /*00b0*/  ISETP.GE.AND P0, PT, R2, UR6, PT ;  /* 0x0000000602007c0c */ /* 0x002fda000bf06270 */
[----:B------:R-:W-:Y:S05]  /*00c0*/  @P0 EXIT ;  /* 0x000000000000094d */ /* 0x000fea0003800000 */
[----:B------:R-:W0:Y:S01]  /*00d0*/  LDC R7, c[0x0][0x38c] ;  /* 0x0000e300ff077b82 */ /* 0x000e220000000800 */
[----:B------:R-:W1:Y:S07]  /*00e0*/  LDCU.64 UR4, c[0x0][0x358] ;  /* 0x00006b00ff0477ac */ /* 0x000e6e0008000a00 */
[----:B------:R-:W2:Y:S01]  /*00f0*/  LDC.64 R2, c[0x0][0x380] ;  /* 0x0000e000ff027b82 */ /* 0x000ea20000000a00 */
[----:B0-----:R-:W-:Y:S02]  /*0100*/  IMAD R5, R0, UR6, R7 ;  /* 0x0000000600057c24 */ /* 0x001fe4000f8e0207 */
[----:B------:R-:W-:-:S02]  /*0110*/  IMAD R7, R7, UR6, R9 ;  /* 0x0000000607077c24 */ /* 0x000fc4000f8e0209 */
[----:B--2---:R-:W-:-:S04]  /*0120*/  IMAD.WIDE R4, R5, 0x2, R2 ;  /* 0x0000000205047825 */ /* 0x004fc800078e0202 */
[----:B------:R-:W-:Y:S02]  /*0130*/  IMAD.WIDE R6, R7, 0x2, R2 ;  /* 0x0000000207067825 */ /* 0x000fe400078e0202 */
[----:B-1----:R-:W2:Y:S02]  /*0140*/  LDG.E.U16 R4, desc[UR4][R4.64] ;  /* 0x0000000404047981 */ /* 0x002ea4000c1e1500 */
[----:B------:R-:W-:Y:S02]  /*0150*/  IMAD R9, R0, UR6, R9 ;  /* 0x0000000600097c24 */ /* 0x000fe4000f8e0209 */
[----:B------:R-:W3:Y:S02]  /*0160*/  LDG.E.U16 R7, desc[UR4][R6.64] ;  /* 0x0000000406077981 */ /* 0x000ee4000c1e1500 */
[----:B------:R-:W-:-:S05]  /*0170*/  IMAD.WIDE R2, R9, 0x2, R2 ;  /* 0x0000000209027825 */ /* 0x000fca00078e0202 */
[----:B------:R-:W4:Y:S01]  /*0180*/  LDG.E.S16 R0, desc[UR4][R2.64] ;  /* 0x0000000402007981 */ /* 0x000f22000c1e1700 */
[----:B--2---:R-:W-:Y:S02]  /*0190*/  PRMT R8, R4, 0x9910, RZ ;  /* 0x0000991004087816 */ /* 0x004fe400000000ff */
[----:B---3--:R-:W-:-:S04]  /*01a0*/  PRMT R9, R7, 0x9910, RZ ;  /* 0x0000991007097816 */ /* 0x008fc800000000ff */
[----:B------:R-:W-:-:S04]  /*01b0*/  IADD3 R9, PT, PT, R8, R9, RZ ;  /* 0x0000000908097210 */ /* 0x000fc80007ffe0ff */
[----:B----4-:R-:W-:-:S13]  /*01c0*/  ISETP.GE.AND P0, PT, R9, R0, PT ;  /* 0x000000000900720c */ /* 0x010fda0003f06270 */
[----:B------:R-:W-:Y:S05]  /*01d0*/  @P0 EXIT ;  /* 0x000000000000094d */ /* 0x000fea0003800000 */
[----:B------:R-:W-:-:S05]  /*01e0*/  IADD3 R7, PT, PT, R4, R7, RZ ;  /* 0x0000000704077210 */ /* 0x000fca0007ffe0ff */
[----:B------:R-:W-:Y:S01]  /*01f0*/  STG.E.U16 desc[UR4][R2.64], R7 ;  /* 0x0000000702007986 */ /* 0x000fe2000c101504 */
[----:B------:R-:W-:Y:S05]  /*0200*/  EXIT ;  /* 0x000000000000794d */ /* 0x000fea0003800000 */
.L_x_19:
        /* <DEDUP_REMOVED lines=15> */
.L_x_24:


//--------------------- .text._Z22FW_simple_kernel_pitchPsiii --------------------------
	.section	.text._Z22FW_simple_kernel_pitchPsiii,"ax",@progbits
	.align	128
        .global         _Z22FW_simple_kernel_pitchPsiii
        .type           _Z22FW_simple_kernel_pitchPsiii,@function
        .size           _Z22FW_simple_kernel_pitchPsiii,(.L_x_25 - _Z22FW_simple_kernel_pitchPsiii)
        .other          _Z22FW_simple_kernel_pitchPsiii,@"STO_CUDA_ENTRY STV_DEFAULT"
_Z22FW_simple_kernel_pitchPsiii:
.text._Z22FW_simple_kernel_pitchPsiii:
[----:B------:R-:W-:Y:S01]  /*0000*/  LDC R1, c[0x0][0x37c] ;  /* 0x0000df00ff017b82 */ /* 0x000fe20000000800 */
[----:B------:R-:W0:Y:S07]  /*0010*/  S2R R3, SR_TID.X ;  /* 0x0000000000037919 */ /* 0x000e2e0000002100 */
[----:B------:R-:W0:Y:S01]  /*0020*/  LDC R0, c[0x0][0x360] ;  /* 0x0000d800ff007b82 */ /* 0x000e220000000800 */
[----:B------:R-:W1:Y:S01]  /*0030*/  LDCU.64 UR6, c[0x0][0x388] ;  /* 0x00007100ff0677ac */ /* 0x000e620008000a00 */
        /* <DEDUP_REMOVED lines=10> */
[----:B------:R-:W1:Y:S01]  /*00e0*/  LDCU.64 UR8, c[0x0][0x380] ;  /* 0x00007000ff0877ac */ /* 0x000e620008000a00 */
[----:B------:R-:W-:Y:S01]  /*00f0*/  IMAD R0, R0, UR6, RZ ;  /* 0x0000000600007c24 */ /* 0x000fe2000f8e02ff */
[----:B------:R-:W2:Y:S04]  /*0100*/  LDCU.64 UR4, c[0x0][0x358] ;  /* 0x00006b00ff0477ac */ /* 0x000ea80008000a00 */
[----:B-1----:R-:W-:-:S04]  /*0110*/  IADD3 R2, P0, PT, R0, UR8, RZ ;  /* 0x0000000800027c10 */ /* 0x002fc8000ff1e0ff */
[----:B------:R-:W-:Y:S01]  /*0120*/  LEA.HI.X.SX32 R3, R0, UR9, 0x1, P0 ;  /* 0x0000000900037c11 */ /* 0x000fe200080f0eff */
[----:B0-----:R-:W-:-:S05]  /*0130*/  IMAD R4, R5, UR6, RZ ;  /* 0x0000000605047c24 */ /* 0x001fca000f8e02ff */
[----:B------:R-:W-:-:S04]  /*0140*/  IADD3 R6, P1, PT, R4, UR8, RZ ;  /* 0x0000000804067c10 */ /* 0x000fc8000ff3e0ff */
[----:B------:R-:W-:Y:S01]  /*0150*/  LEA.HI.X.SX32 R7, R4, UR9, 0x1, P1 ;  /* 0x0000000904077c11 */ /* 0x000fe200088f0eff */
[----:B------:R-:W-:-:S04]  /*0160*/  IMAD.WIDE R4, R5, 0x2, R2 ;  /* 0x0000000205047825 */ /* 0x000fc800078e0202 */
[C---:B------:R-:W-:Y:S02]  /*0170*/  IMAD.WIDE.U32 R6, R9.reuse, 0x2, R6 ;  /* 0x0000000209067825 */ /* 0x040fe400078e0006 */
[----:B--2---:R-:W2:Y:S04]  /*0180*/  LDG.E.U16 R4, desc[UR4][R4.64] ;  /* 0x0000000404047981 */ /* 0x004ea8000c1e1500 */
[----:B------:R-:W3:Y:S01]  /*0190*/  LDG.E.U16 R7, desc[UR4][R6.64] ;  /* 0x0000000406077981 */ /* 0x000ee2000c1e1500 */
[----:B------:R-:W-:-:S05]  /*01a0*/  IMAD.WIDE.U32 R2, R9, 0x2, R2 ;  /* 0x0000000209027825 */ /* 0x000fca00078e0002 */
[----:B------:R-:W4:Y:S01]  /*01b0*/  LDG.E.S16 R0, desc[UR4][R2.64] ;  /* 0x0000000402007981 */ /* 0x000f22000c1e1700 */
[----:B--2---:R-:W-:Y:S02]  /*01c0*/  PRMT R8, R4, 0x9910, RZ ;  /* 0x0000991004087816 */ /* 0x004fe400000000ff */
[----:B---3--:R-:W-:-:S05]  /*01d0*/  PRMT R9, R7, 0x9910, RZ ;  /* 0x0000991007097816 */ /* 0x008fca00000000ff */
[----:B------:R-:W-:-:S05]  /*01e0*/  IMAD.IADD R9, R8, 0x1, R9 ;  /* 0x0000000108097824 */ /* 0x000fca00078e0209 */
[----:B----4-:R-:W-:-:S13]  /*01f0*/  ISETP.GE.AND P0, PT, R9, R0, PT ;  /* 0x000000000900720c */ /* 0x010fda0003f06270 */
[----:B------:R-:W-:Y:S05]  /*0200*/  @P0 EXIT ;  /* 0x000000000000094d */ /* 0x000fea0003800000 */
[----:B------:R-:W-:-:S05]  /*0210*/  IMAD.IADD R7, R4, 0x1, R7 ;  /* 0x0000000104077824 */ /* 0x000fca00078e0207 */
[----:B------:R-:W-:Y:S01]  /*0220*/  STG.E.U16 desc[UR4][R2.64], R7 ;  /* 0x0000000702007986 */ /* 0x000fe2000c101504 */
[----:B------:R-:W-:Y:S05]  /*0230*/  EXIT ;  /* 0x000000000000794d */ /* 0x000fea0003800000 */
.L_x_20:
        /* <DEDUP_REMOVED lines=12> */
.L_x_25:


//--------------------- .nv.shared._Z17blocked_FW_phase3Psiii --------------------------
	.section	.nv.shared._Z17blocked_FW_phase3Psiii,"aw",@nobits
	.sectionflags	@""
	.align	16
	.zero		1024


//--------------------- .nv.shared.reserved.0     --------------------------
	.section	.nv.shared.reserved.0,"aw",@nobits
	.weak		__nv_reservedSMEM_offset_0_alias
	.size		__nv_reservedSMEM_offset_0_alias, 0, 64
	.other		__nv_reservedSMEM_offset_0_alias,@"STO_CUDA_RESERVED_SHARED STV_DEFAULT"
__nv_reservedSMEM_offset_0_alias:
	.zero		0
	.zero		64


//--------------------- .nv.shared._Z17blocked_FW_phase2Psiii --------------------------
	.section	.nv.shared._Z17blocked_FW_phase2Psiii,"aw",@nobits
	.sectionflags	@""
	.align	16
	.zero		1024


//--------------------- .nv.shared._Z17blocked_FW_phase1Psiii --------------------------
	.section	.nv.shared._Z17blocked_FW_phase1Psiii,"aw",@nobits
	.sectionflags	@""
	.align	16
	.zero		1024


//--------------------- .nv.shared._Z16FW_simple_kernelPsii --------------------------
	.section	.nv.shared._Z16FW_simple_kernelPsii,"aw",@nobits
	.sectionflags	@""
	.align	16
	.zero		1024


//--------------------- .nv.shared._Z22FW_simple_kernel_pitchPsiii --------------------------
	.section	.nv.shared._Z22FW_simple_kernel_pitchPsiii,"aw",@nobits
	.sectionflags	@""
	.align	16
	.zero		1024


//--------------------- .nv.constant0._Z17blocked_FW_phase3Psiii --------------------------
	.section	.nv.constant0._Z17blocked_FW_phase3Psiii,"a",@progbits
	.sectionflags	@""
	.align	4
.nv.constant0._Z17blocked_FW_phase3Psiii:
	.zero		916


//--------------------- .nv.constant0._Z17blocked_FW_phase2Psiii --------------------------
	.section	.nv.constant0._Z17blocked_FW_phase2Psiii,"a",@progbits
	.sectionflags	@""
	.align	4
.nv.constant0._Z17blocked_FW_phase2Psiii:
	.zero		916


//--------------------- .nv.constant0._Z17blocked_FW_phase1Psiii --------------------------
	.section	.nv.constant0._Z17blocked_FW_phase1Psiii,"a",@progbits
	.sectionflags	@""
	.align	4
.nv.constant0._Z17blocked_FW_phase1Psiii:
	.zero		916


//--------------------- .nv.constant0._Z16FW_simple_kernelPsii --------------------------
	.section	.nv.constant0._Z16FW_simple_kernelPsii,"a",@progbits
	.sectionflags	@""
	.align	4
.nv.constant0._Z16FW_simple_kernelPsii:
	.zero		912


//--------------------- .nv.constant0._Z22FW_simple_kernel_pitchPsiii --------------------------
	.section	.nv.constant0._Z22FW_simple_kernel_pitchPsiii,"a",@progbits
	.sectionflags	@""
	.align	4
.nv.constant0._Z22FW_simple_kernel_pitchPsiii:
	.zero		916


//--------------------- SYMBOLS --------------------------

	.type		.nv.reservedSmem.offset0,@object
	.size		.nv.reservedSmem.offset0,0x4
	.type		.nv.reservedSmem.cap,@object
	.size		.nv.reservedSmem.cap,0x4
